def gluon_tcgen05(
    a_ptr,
    b_ptr,
    c_ptr,
    M,
    N,
    K,
    stride_am,
    stride_bk,
    stride_cm,
    BLOCK_M: gl.constexpr,
    BLOCK_N: gl.constexpr,
    BLOCK_K: gl.constexpr,
    DTYPE: gl.constexpr,
    A_LAYOUT: gl.constexpr,
    B_LAYOUT: gl.constexpr,
    C_LAYOUT: gl.constexpr,
    B_SHAPE: gl.constexpr,
    TMEM_LAYOUT: gl.constexpr,
    TMEM_REG: gl.constexpr,
    TRANS_B: gl.constexpr,
    NUM_BUFFERS: gl.constexpr,
):
    a_desc = tma.make_tensor_descriptor(
        a_ptr, [M, K], [stride_am, 1], [BLOCK_M, BLOCK_K], A_LAYOUT
    )
    b_desc = tma.make_tensor_descriptor(
        b_ptr,
        [N, K] if TRANS_B else [K, N],
        [stride_bk, 1],
        B_SHAPE,
        B_LAYOUT,
    )
    c_desc = tma.make_tensor_descriptor(
        c_ptr, [M, N], [stride_cm, 1], [BLOCK_M, BLOCK_N], C_LAYOUT
    )

    a_bufs = gl.allocate_shared_memory(
        DTYPE, [NUM_BUFFERS, BLOCK_M, BLOCK_K], A_LAYOUT
    )
    b_bufs = gl.allocate_shared_memory(DTYPE, [NUM_BUFFERS] + B_SHAPE, B_LAYOUT)

    pid_m = gl.program_id(0)
    pid_n = gl.program_id(1)
    off_m = pid_m * BLOCK_M
    off_n = pid_n * BLOCK_N

    tma_bars = gl.allocate_shared_memory(
        gl.int64, [NUM_BUFFERS, 1], mbarrier.MBarrierLayout()
    )
    mma_bars = gl.allocate_shared_memory(
        gl.int64, [NUM_BUFFERS, 1], mbarrier.MBarrierLayout()
    )
    for i in gl.static_range(NUM_BUFFERS):
        mbarrier.init(tma_bars.index(i), count=1)
        mbarrier.init(mma_bars.index(i), count=1)

    acc_tmem = allocate_tensor_memory(gl.float32, [BLOCK_M, BLOCK_N], TMEM_LAYOUT)
    idx = 0
    phase = 0
    use_acc = False
    for k in range(0, K, BLOCK_K):
        a = a_bufs.index(idx)
        b = b_bufs.index(idx)
        tma_bar = tma_bars.index(idx)
        mma_bar = mma_bars.index(idx)
        mbarrier.expect(
            tma_bar, a_desc.block_type.nbytes + b_desc.block_type.nbytes
        )
        tma.async_copy_global_to_shared(a_desc, [off_m, k], tma_bar, a)
        tma.async_copy_global_to_shared(
            b_desc, [off_n, k] if TRANS_B else [k, off_n], tma_bar, b
        )
        mbarrier.wait(tma_bar, phase=phase)

        if TRANS_B:
            b = b.permute((1, 0))
        tcgen05_mma(a, b, acc_tmem, use_acc=use_acc)
        tcgen05_commit(mma_bar)
        mbarrier.wait(mma_bar, phase=phase)
        use_acc = True

        idx += 1
        if idx == NUM_BUFFERS:
            idx = 0
            phase ^= 1

    for i in gl.static_range(NUM_BUFFERS):
        mbarrier.invalidate(tma_bars.index(i))
        mbarrier.invalidate(mma_bars.index(i))

    acc = acc_tmem.load(TMEM_REG)
    c_smem = gl.allocate_shared_memory(DTYPE, [BLOCK_M, BLOCK_N], C_LAYOUT)
    c_smem.store(acc.to(DTYPE))
    fence_async_shared()
    tma.async_copy_shared_to_global(c_desc, [off_m, off_n], c_smem)
    tma.store_wait(pendings=0)

# config = {"BLOCK_K": 128, "BLOCK_M": 128, "BLOCK_N": 64, "arch": "sm_100", "dtype": "bf16", "num_buffers": 4, "num_warps": 8, "trans_b": 1}
# arch = sm_100


// ===== COMPILED SASS (sm_100a) =====

	.target	sm_100a

	.elftype	@"ET_EXEC"


//--------------------- .note.nv.tkinfo           --------------------------
	.section	.note.nv.tkinfo,"",@"SHT_NOTE"
	.sectionflags	@"SHF_NOTE_NV_TKINFO"
	.tkinfo
        /*0018*/ 	.word	0x00000081
        /*0030*/ 	.string	""
        /*0030*/ 	.string	"ptxas-blackwell"
        /*0030*/ 	.string	"Cuda compilation tools, release 12.9, V12.9.86"
        /*0030*/ 	.string	"Build cuda_12.9.r12.9/compiler.36037853_0"
        /*0030*/ 	.string	"-v  -suppress-debug-info  -lineinfo  -arch sm_100a "



//--------------------- .note.nv.cuver            --------------------------
	.section	.note.nv.cuver,"",@"SHT_NOTE"
	.sectionflags	@"SHF_NOTE_NV_CUVER"
        /*0018*/ 	.short	0x0001
        /*001a*/ 	.short	0x0064
        /*001c*/ 	.short	0x0001
        /*001e*/ 	.short	0x0000
        /*0020*/ 	.short	0x0001
        /*0022*/ 	.short	0x0000


//--------------------- .nv.info                  --------------------------
	.section	.nv.info,"",@"SHT_CUDA_INFO"
	.align	4


	//----- nvinfo : EIATTR_REGCOUNT
	.align		4
        /*0000*/ 	.byte	0x04, 0x2f
        /*0002*/ 	.short	(.L_4 - .L_3)
	.align		4
.L_3:
        /*0004*/ 	.word	index@(gluon_tcgen05)
        /*0008*/ 	.word	0x00000027


	//----- nvinfo : EIATTR_FRAME_SIZE
	.align		4
.L_4:
        /*000c*/ 	.byte	0x04, 0x11
        /*000e*/ 	.short	(.L_6 - .L_5)
	.align		4
.L_5:
        /*0010*/ 	.word	index@($__internal_2_$__cuda_sm10x_tcgen05_guardrail_trap_unallocated_columns_being_dealloced)
        /*0014*/ 	.word	0x00000000


	//----- nvinfo : EIATTR_FRAME_SIZE
	.align		4
.L_6:
        /*0018*/ 	.byte	0x04, 0x11
        /*001a*/ 	.short	(.L_8 - .L_7)
	.align		4
.L_7:
        /*001c*/ 	.word	index@($__internal_1_$__cuda_sm10x_tcgen05_guardrail_trap_phase_invalid_during_alloc)
        /*0020*/ 	.word	0x00000000


	//----- nvinfo : EIATTR_FRAME_SIZE
	.align		4
.L_8:
        /*0024*/ 	.byte	0x04, 0x11
        /*0026*/ 	.short	(.L_10 - .L_9)
	.align		4
.L_9:
        /*0028*/ 	.word	index@($__internal_0_$__cuda_sm10x_tcgen05_guardrail_trap_col_being_dealloced_not_returned_by_alloc)
        /*002c*/ 	.word	0x00000000


	//----- nvinfo : EIATTR_FRAME_SIZE
	.align		4
.L_10:
        /*0030*/ 	.byte	0x04, 0x11
        /*0032*/ 	.short	(.L_12 - .L_11)
	.align		4
.L_11:
        /*0034*/ 	.word	index@(gluon_tcgen05)
        /*0038*/ 	.word	0x00000000


	//----- nvinfo : EIATTR_MIN_STACK_SIZE
	.align		4
.L_12:
        /*003c*/ 	.byte	0x04, 0x12
        /*003e*/ 	.short	(.L_14 - .L_13)
	.align		4
.L_13:
        /*0040*/ 	.word	index@(gluon_tcgen05)
        /*0044*/ 	.word	0x00000000
.L_14:


//--------------------- .nv.info.gluon_tcgen05    --------------------------
	.section	.nv.info.gluon_tcgen05,"",@"SHT_CUDA_INFO"
	.sectionflags	@""
	.align	4


	//----- nvinfo : EIATTR_CUDA_API_VERSION
	.align		4
        /*0000*/ 	.byte	0x04, 0x37
        /*0002*/ 	.short	(.L_16 - .L_15)
.L_15:
        /*0004*/ 	.word	0x00000081


	//----- nvinfo : EIATTR_KPARAM_INFO
	.align		4
.L_16:
        /*0008*/ 	.byte	0x04, 0x17
        /*000a*/ 	.short	(.L_18 - .L_17)
.L_17:
        /*000c*/ 	.word	0x00000000
        /*0010*/ 	.short	0x000a
        /*0012*/ 	.short	0x0048
        /*0014*/ 	.byte	0x00, 0xf4, 0x21, 0x00


	//----- nvinfo : EIATTR_KPARAM_INFO
	.align		4
.L_18:
        /*0018*/ 	.byte	0x04, 0x17
        /*001a*/ 	.short	(.L_20 - .L_19)
.L_19:
        /*001c*/ 	.word	0x00000000
        /*0020*/ 	.short	0x0009
        /*0022*/ 	.short	0x0040
        /*0024*/ 	.byte	0x00, 0xf4, 0x21, 0x00


	//----- nvinfo : EIATTR_KPARAM_INFO
	.align		4
.L_20:
        /*0028*/ 	.byte	0x04, 0x17
        /*002a*/ 	.short	(.L_22 - .L_21)
.L_21:
        /*002c*/ 	.word	0x00000000
        /*0030*/ 	.short	0x0008
        /*0032*/ 	.short	0x0038
        /*0034*/ 	.byte	0x00, 0xf0, 0x21, 0x00


	//----- nvinfo : EIATTR_KPARAM_INFO
	.align		4
.L_22:
        /*0038*/ 	.byte	0x04, 0x17
        /*003a*/ 	.short	(.L_24 - .L_23)
.L_23:
        /*003c*/ 	.word	0x00000000
        /*0040*/ 	.short	0x0007
        /*0042*/ 	.short	0x0030
        /*0044*/ 	.byte	0x00, 0xf0, 0x21, 0x00


	//----- nvinfo : EIATTR_KPARAM_INFO
	.align		4
.L_24:
        /*0048*/ 	.byte	0x04, 0x17
        /*004a*/ 	.short	(.L_26 - .L_25)
.L_25:
        /*004c*/ 	.word	0x00000000
        /*0050*/ 	.short	0x0006
        /*0052*/ 	.short	0x0028
        /*0054*/ 	.byte	0x00, 0xf0, 0x21, 0x00


	//----- nvinfo : EIATTR_KPARAM_INFO
	.align		4
.L_26:
        /*0058*/ 	.byte	0x04, 0x17
        /*005a*/ 	.short	(.L_28 - .L_27)
.L_27:
        /*005c*/ 	.word	0x00000000
        /*0060*/ 	.short	0x0005
        /*0062*/ 	.short	0x0020
        /*0064*/ 	.byte	0x00, 0xf0, 0x11, 0x00


	//----- nvinfo : EIATTR_KPARAM_INFO
	.align		4
.L_28:
        /*0068*/ 	.byte	0x04, 0x17
        /*006a*/ 	.short	(.L_30 - .L_29)
.L_29:
        /*006c*/ 	.word	0x00000000
        /*0070*/ 	.short	0x0004
        /*0072*/ 	.short	0x001c
        /*0074*/ 	.byte	0x00, 0xf0, 0x11, 0x00


	//----- nvinfo : EIATTR_KPARAM_INFO
	.align		4
.L_30:
        /*0078*/ 	.byte	0x04, 0x17
        /*007a*/ 	.short	(.L_32 - .L_31)
.L_31:
        /*007c*/ 	.word	0x00000000
        /*0080*/ 	.short	0x0003
        /*0082*/ 	.short	0x0018
        /*0084*/ 	.byte	0x00, 0xf0, 0x11, 0x00


	//----- nvinfo : EIATTR_KPARAM_INFO
	.align		4
.L_32:
        /*0088*/ 	.byte	0x04, 0x17
        /*008a*/ 	.short	(.L_34 - .L_33)
.L_33:
        /*008c*/ 	.word	0x00000000
        /*0090*/ 	.short	0x0002
        /*0092*/ 	.short	0x0010
        /*0094*/ 	.byte	0x00, 0xf4, 0x21, 0x00


	//----- nvinfo : EIATTR_KPARAM_INFO
	.align		4
.L_34:
        /*0098*/ 	.byte	0x04, 0x17
        /*009a*/ 	.short	(.L_36 - .L_35)
.L_35:
        /*009c*/ 	.word	0x00000000
        /*00a0*/ 	.short	0x0001
        /*00a2*/ 	.short	0x0008
        /*00a4*/ 	.byte	0x00, 0xf4, 0x21, 0x00


	//----- nvinfo : EIATTR_KPARAM_INFO
	.align		4
.L_36:
        /*00a8*/ 	.byte	0x04, 0x17
        /*00aa*/ 	.short	(.L_38 - .L_37)
.L_37:
        /*00ac*/ 	.word	0x00000000
        /*00b0*/ 	.short	0x0000
        /*00b2*/ 	.short	0x0000
        /*00b4*/ 	.byte	0x00, 0xf4, 0x21, 0x00


	//----- nvinfo : EIATTR_AT_ENTRY_FRAGMENTS
	.align		4
.L_38:
        /*00b8*/ 	.byte	0x04, 0x4f
        /*00ba*/ 	.short	(.L_40 - .L_39)


	//   ....[0]....
.L_39:
        /*00bc*/ 	.word	0x00000004


	//----- nvinfo : EIATTR_RESERVED_SMEM_USED
	.align		4
.L_40:
        /*00c0*/ 	.byte	0x01, 0x41
	.zero		2


	//----- nvinfo : EIATTR_SPARSE_MMA_MASK
	.align		4
        /*00c4*/ 	.byte	0x03, 0x50
        /*00c6*/ 	.short	0x0000


	//----- nvinfo : EIATTR_TCGEN05_1CTA_USED
	.align		4
        /*00c8*/ 	.byte	0x01, 0x51
	.zero		2


	//----- nvinfo : EIATTR_MAXREG_COUNT
	.align		4
        /*00cc*/ 	.byte	0x03, 0x1b
        /*00ce*/ 	.short	0x00ff


	//----- nvinfo : EIATTR_NUM_BARRIERS
	.align		4
        /*00d0*/ 	.byte	0x02, 0x4c
        /*00d2*/ 	.byte	0x01
	.zero		1


	//----- nvinfo : EIATTR_INT_WARP_WIDE_INSTR_OFFSETS
	.align		4
        /*00d4*/ 	.byte	0x04, 0x31
        /*00d6*/ 	.short	(.L_42 - .L_41)


	//   ....[0]....
.L_41:
        /*00d8*/ 	.word	0x00001750


	//   ....[1]....
        /*00dc*/ 	.word	0x00001770


	//   ....[2]....
        /*00e0*/ 	.word	0x000017f0


	//   ....[3]....
        /*00e4*/ 	.word	0x00001bf0


	//   ....[4]....
        /*00e8*/ 	.word	0x00001c40


	//   ....[5]....
        /*00ec*/ 	.word	0x00001c50


	//   ....[6]....
        /*00f0*/ 	.word	0x00001c80


	//   ....[7]....
        /*00f4*/ 	.word	0x00002080


	//   ....[8]....
        /*00f8*/ 	.word	0x00002090


	//   ....[9]....
        /*00fc*/ 	.word	0x00002210


	//   ....[10]....
        /*0100*/ 	.word	0x00002280


	//   ....[11]....
        /*0104*/ 	.word	0x00002290


	//   ....[12]....
        /*0108*/ 	.word	0x000022d0


	//   ....[13]....
        /*010c*/ 	.word	0x00002780


	//   ....[14]....
        /*0110*/ 	.word	0x00002790


	//   ....[15]....
        /*0114*/ 	.word	0x00002b20


	//   ....[16]....
        /*0118*/ 	.word	0x00002b30


	//   ....[17]....
        /*011c*/ 	.word	0x00002ea0


	//   ....[18]....
        /*0120*/ 	.word	0x00002ef0


	//----- nvinfo : EIATTR_COOP_GROUP_MASK_REGIDS
	.align		4
.L_42:
        /*0124*/ 	.byte	0x04, 0x29
        /*0126*/ 	.short	(.L_44 - .L_43)


	//   ....[0]....
.L_43:
        /*0128*/ 	.word	0xffffffff


	//   ....[1]....
        /*012c*/ 	.word	0xffffffff


	//   ....[2]....
        /*0130*/ 	.word	0xffffffff


	//   ....[3]....
        /*0134*/ 	.word	0xffffffff


	//   ....[4]....
        /*0138*/ 	.word	0xffffffff


	//   ....[5]....
        /*013c*/ 	.word	0xffffffff


	//   ....[6]....
        /*0140*/ 	.word	0xffffffff


	//   ....[7]....
        /*0144*/ 	.word	0xffffffff


	//   ....[8]....
        /*0148*/ 	.word	0xffffffff


	//   ....[9]....
        /*014c*/ 	.word	0xffffffff


	//----- nvinfo : EIATTR_COOP_GROUP_INSTR_OFFSETS
	.align		4
.L_44:
        /*0150*/ 	.byte	0x04, 0x28
        /*0152*/ 	.short	(.L_46 - .L_45)


	//   ....[0]....
.L_45:
        /*0154*/ 	.word	0x00000050


	//   ....[1]....
        /*0158*/ 	.word	0x00000310


	//   ....[2]....
        /*015c*/ 	.word	0x00000500


	//   ....[3]....
        /*0160*/ 	.word	0x000009a0


	//   ....[4]....
        /*0164*/ 	.word	0x00000ae0


	//   ....[5]....
        /*0168*/ 	.word	0x00000fe0


	//   ....[6]....
        /*016c*/ 	.word	0x00001120


	//   ....[7]....
        /*0170*/ 	.word	0x00001610


	//   ....[8]....
        /*0174*/ 	.word	0x00002d30


	//   ....[9]....
        /*0178*/ 	.word	0x00002fa0


	//----- nvinfo : EIATTR_VRC_CTA_INIT_COUNT
	.align		4
.L_46:
        /*017c*/ 	.byte	0x02, 0x4a
        /*017e*/ 	.byte	0x80
	.zero		1


	//----- nvinfo : EIATTR_MBARRIER_INSTR_OFFSETS
	.align		4
        /*0180*/ 	.byte	0x04, 0x39
        /*0182*/ 	.short	(.L_48 - .L_47)


	//   ....[0]....
.L_47:
        /*0184*/ 	.word	0x00001810
        /*0188*/ 	.word	0x000000ff
        /*018c*/ 	.word	0x00030000
        /*0190*/ 	.short	0x0100
        /*0192*/ 	.byte	0x08
	.zero		1


	//   ....[1]....
        /*0194*/ 	.word	0x00001820
        /*0198*/ 	.word	0x000000ff
        /*019c*/ 	.word	0x00030020
        /*01a0*/ 	.short	0x0100
        /*01a2*/ 	.byte	0x08
	.zero		1


	//   ....[2]....
        /*01a4*/ 	.word	0x000018d0
        /*01a8*/ 	.word	0x000000ff
        /*01ac*/ 	.word	0x00030008
        /*01b0*/ 	.short	0x0100
        /*01b2*/ 	.byte	0x08
	.zero		1


	//   ....[3]....
        /*01b4*/ 	.word	0x000018e0
        /*01b8*/ 	.word	0x000000ff
        /*01bc*/ 	.word	0x00030028
        /*01c0*/ 	.short	0x0100
        /*01c2*/ 	.byte	0x08
	.zero		1


	//   ....[4]....
        /*01c4*/ 	.word	0x000019c0
        /*01c8*/ 	.word	0x000000ff
        /*01cc*/ 	.word	0x00030010
        /*01d0*/ 	.short	0x0100
        /*01d2*/ 	.byte	0x08
	.zero		1


	//   ....[5]....
        /*01d4*/ 	.word	0x000019d0
        /*01d8*/ 	.word	0x000000ff
        /*01dc*/ 	.word	0x00030030
        /*01e0*/ 	.short	0x0100
        /*01e2*/ 	.byte	0x08
	.zero		1


	//   ....[6]....
        /*01e4*/ 	.word	0x00001ae0
        /*01e8*/ 	.word	0x000000ff
        /*01ec*/ 	.word	0x00030018
        /*01f0*/ 	.short	0x0100
        /*01f2*/ 	.byte	0x08
	.zero		1


	//   ....[7]....
        /*01f4*/ 	.word	0x00001af0
        /*01f8*/ 	.word	0x000000ff
        /*01fc*/ 	.word	0x00030038
        /*0200*/ 	.short	0x0100
        /*0202*/ 	.byte	0x08
	.zero		1


	//   ....[8]....
        /*0204*/ 	.word	0x00001cf0
        /*0208*/ 	.word	0x000000ff
        /*020c*/ 	.word	0x00030000
        /*0210*/ 	.short	0x010a
        /*0212*/ 	.byte	0x08
	.zero		1


	//   ....[9]....
        /*0214*/ 	.word	0x000020e0
        /*0218*/ 	.word	0x000000ff
        /*021c*/ 	.word	0x00030020
        /*0220*/ 	.short	0x010a
        /*0222*/ 	.byte	0x08
	.zero		1


	//   ....[10]....
        /*0224*/ 	.word	0x00002340
        /*0228*/ 	.word	0x000000ff
        /*022c*/ 	.word	0x00030000
        /*0230*/ 	.short	0x010a
        /*0232*/ 	.byte	0x2a
	.zero		1


	//   ....[11]....
        /*0234*/ 	.word	0x000027d0
        /*0238*/ 	.word	0x000000ff
        /*023c*/ 	.word	0x00030020
        /*0240*/ 	.short	0x010a
        /*0242*/ 	.byte	0x2a
	.zero		1


	//   ....[12]....
        /*0244*/ 	.word	0x000028a0
        /*0248*/ 	.word	0x000000ff
        /*024c*/ 	.word	0x00030000
        /*0250*/ 	.short	0x0108
        /*0252*/ 	.byte	0x08
	.zero		1


	//   ....[13]....
        /*0254*/ 	.word	0x000028b0
        /*0258*/ 	.word	0x000000ff
        /*025c*/ 	.word	0x00030020
        /*0260*/ 	.short	0x0108
        /*0262*/ 	.byte	0x08
	.zero		1


	//   ....[14]....
        /*0264*/ 	.word	0x00002900
        /*0268*/ 	.word	0x000000ff
        /*026c*/ 	.word	0x00030008
        /*0270*/ 	.short	0x0108
        /*0272*/ 	.byte	0x08
	.zero		1


	//   ....[15]....
        /*0274*/ 	.word	0x00002910
        /*0278*/ 	.word	0x000000ff
        /*027c*/ 	.word	0x00030028
        /*0280*/ 	.short	0x0108
        /*0282*/ 	.byte	0x08
	.zero		1


	//   ....[16]....
        /*0284*/ 	.word	0x00002960
        /*0288*/ 	.word	0x000000ff
        /*028c*/ 	.word	0x00030010
        /*0290*/ 	.short	0x0108
        /*0292*/ 	.byte	0x08
	.zero		1


	//   ....[17]....
        /*0294*/ 	.word	0x00002970
        /*0298*/ 	.word	0x000000ff
        /*029c*/ 	.word	0x00030030
        /*02a0*/ 	.short	0x0108
        /*02a2*/ 	.byte	0x08
	.zero		1


	//   ....[18]....
        /*02a4*/ 	.word	0x000029c0
        /*02a8*/ 	.word	0x000000ff
        /*02ac*/ 	.word	0x00030018
        /*02b0*/ 	.short	0x0108
        /*02b2*/ 	.byte	0x08
	.zero		1


	//   ....[19]....
        /*02b4*/ 	.word	0x000029d0
        /*02b8*/ 	.word	0x000000ff
        /*02bc*/ 	.word	0x00030038
        /*02c0*/ 	.short	0x0108
        /*02c2*/ 	.byte	0x08
	.zero		1


	//   ....[20]....
        /*02c4*/ 	.word	0x00002fc0
        /*02c8*/ 	.word	0x000000ff
        /*02cc*/ 	.word	0x00030000
        /*02d0*/ 	.short	0x010a
        /*02d2*/ 	.byte	0x08
	.zero		1


	//   ....[21]....
        /*02d4*/ 	.word	0x00002ff0
        /*02d8*/ 	.word	0x000000ff
        /*02dc*/ 	.word	0x00030020
        /*02e0*/ 	.short	0x010a
        /*02e2*/ 	.byte	0x08
	.zero		1


	//   ....[22]....
        /*02e4*/ 	.word	0x00003020
        /*02e8*/ 	.word	0x000000ff
        /*02ec*/ 	.word	0x00030000
        /*02f0*/ 	.short	0x010a
        /*02f2*/ 	.byte	0x2a
	.zero		1


	//   ....[23]....
        /*02f4*/ 	.word	0x00003050
        /*02f8*/ 	.word	0x000000ff
        /*02fc*/ 	.word	0x00030020
        /*0300*/ 	.short	0x010a
        /*0302*/ 	.byte	0x2a
	.zero		1


	//----- nvinfo : EIATTR_NUM_MBARRIERS
	.align		4
.L_48:
        /*0304*/ 	.byte	0x03, 0x38
        /*0306*/ 	.short	0x0008


	//----- nvinfo : EIATTR_EXIT_INSTR_OFFSETS
	.align		4
        /*0308*/ 	.byte	0x04, 0x1c
        /*030a*/ 	.short	(.L_50 - .L_49)


	//   ....[0]....
.L_49:
        /*030c*/ 	.word	0x00002fb0


	//----- nvinfo : EIATTR_REQNTID
	.align		4
.L_50:
        /*0310*/ 	.byte	0x04, 0x10
        /*0312*/ 	.short	(.L_52 - .L_51)
.L_51:
        /*0314*/ 	.word	0x00000100
        /*0318*/ 	.word	0x00000001
        /*031c*/ 	.word	0x00000001


	//----- nvinfo : EIATTR_CRS_STACK_SIZE
	.align		4
.L_52:
        /*0320*/ 	.byte	0x04, 0x1e
        /*0322*/ 	.short	(.L_54 - .L_53)
.L_53:
        /*0324*/ 	.word	0x00000000


	//----- nvinfo : EIATTR_CBANK_PARAM_SIZE
	.align		4
.L_54:
        /*0328*/ 	.byte	0x03, 0x19
        /*032a*/ 	.short	0x0050


	//----- nvinfo : EIATTR_PARAM_CBANK
	.align		4
        /*032c*/ 	.byte	0x04, 0x0a
        /*032e*/ 	.short	(.L_56 - .L_55)
	.align		4
.L_55:
        /*0330*/ 	.word	index@(.nv.constant0.gluon_tcgen05)
        /*0334*/ 	.short	0x0380
        /*0336*/ 	.short	0x0050


	//----- nvinfo : EIATTR_SW_WAR
	.align		4
.L_56:
        /*0338*/ 	.byte	0x04, 0x36
        /*033a*/ 	.short	(.L_58 - .L_57)
.L_57:
        /*033c*/ 	.word	0x00000008
.L_58:


//--------------------- .nv.compat                --------------------------
	.section	.nv.compat,"",@"SHT_CUDA_COMPAT_INFO"
	.align	4
        /*0000*/ 	.byte	0x02, 0x02, 0x02, 0x00, 0x02, 0x05, 0x05, 0x00, 0x02, 0x03, 0x03, 0x00, 0x02, 0x06, 0x01, 0x00


//--------------------- .nv.callgraph             --------------------------
	.section	.nv.callgraph,"",@"SHT_CUDA_CALLGRAPH"
	.align	4
	.sectionentsize	8
	.align		4
        /*0000*/ 	.word	0x00000000
	.align		4
        /*0004*/ 	.word	0xffffffff
	.align		4
        /*0008*/ 	.word	0x00000000
	.align		4
        /*000c*/ 	.word	0xfffffffe
	.align		4
        /*0010*/ 	.word	0x00000000
	.align		4
        /*0014*/ 	.word	0xfffffffd
	.align		4
        /*0018*/ 	.word	0x00000000
	.align		4
        /*001c*/ 	.word	0xfffffffc


//--------------------- .text.gluon_tcgen05       --------------------------
	.section	.text.gluon_tcgen05,"ax",@progbits
	.align	128
        .global         gluon_tcgen05
        .type           gluon_tcgen05,@function
        .size           gluon_tcgen05,(.L_x_85 - gluon_tcgen05)
        .other          gluon_tcgen05,@"STO_CUDA_ENTRY STV_DEFAULT"
gluon_tcgen05:
.text.gluon_tcgen05:
[----:B------:R-:W1:Y:S01]  /*0000*/  LDC R1, c[0x0][0x37c] ;  /* 0x0000df00ff017b82 */ /* 0x000e620000000800 */
[----:B------:R-:W2:Y:S02]  /*0010*/  S2R R0, SR_TID.X ;  /* 0x0000000000007919 */ /* 0x000ea40000002100 */
[----:B--2---:R-:W-:-:S13]  /*0020*/  ISETP.GE.U32.AND P2, PT, R0, 0x20, PT ;  /* 0x000000200000780c */ /* 0x004fda0003f46070 */
[----:B------:R-:W-:Y:S05]  /*0030*/  @P2 BRA `(.L_x_0) ;  /* 0x0000000000b82947 */ /* 0x000fea0003800000 */
[----:B------:R-:W2:Y:S01]  /*0040*/  S2UR UR6, SR_CgaCtaId ;  /* 0x00000000000679c3 */ /* 0x000ea20000008800 */
[----:B------:R-:W-:Y:S01]  /*0050*/  NOP ;  /* 0x0000000000007918 */ /* 0x000fe20000000000 */
[----:B------:R-:W-:Y:S02]  /*0060*/  UMOV UR4, 0x40 ;  /* 0x0000004000047882 */ /* 0x000fe40000000000 */
[----:B--2---:R-:W-:-:S09]  /*0070*/  ULEA UR4, UR6, UR4, 0x18 ;  /* 0x0000000406047291 */ /* 0x004fd2000f8ec0ff */
[----:B------:R-:W2:Y:S01]  /*0080*/  LDS.U8 R2, [UR4] ;  /* 0x00000004ff027984 */ /* 0x000ea20008000000 */
[----:B------:R-:W-:Y:S02]  /*0090*/  UMOV UR4, 0x400 ;  /* 0x0000040000047882 */ /* 0x000fe40000000000 */
[----:B------:R-:W-:Y:S01]  /*00a0*/  ULEA UR4, UR6, UR4, 0x18 ;  /* 0x0000000406047291 */ /* 0x000fe2000f8ec0ff */
[----:B--2---:R-:W-:-:S13]  /*00b0*/  ISETP.NE.AND P0, PT, R2, RZ, PT ;  /* 0x000000ff0200720c */ /* 0x004fda0003f05270 */
[----:B------:R-:W-:Y:S05]  /*00c0*/  @P0 BRA `(.L_x_1) ;  /* 0x00000000007c0947 */ /* 0x000fea0003800000 */
[----:B------:R-:W-:-:S13]  /*00d0*/  ELECT P0, URZ, PT ;  /* 0x0000000000ff782f */ /* 0x000fda0003800000 */
[----:B------:R-:W-:Y:S05]  /*00e0*/  @!P0 BRA `(.L_x_2) ;  /* 0x0000000000848947 */ /* 0x000fea0003800000 */
[----:B------:R-:W-:Y:S01]  /*00f0*/  UMOV UR5, 0x2 ;  /* 0x0000000200057882 */ /* 0x000fe20000000000 */
[----:B------:R-:W-:Y:S02]  /*0100*/  IMAD.MOV.U32 R5, RZ, RZ, 0x1 ;  /* 0x00000001ff057424 */ /* 0x000fe400078e00ff */
[----:B------:R-:W-:Y:S02]  /*0110*/  IMAD.MOV.U32 R3, RZ, RZ, 0x3 ;  /* 0x00000003ff037424 */ /* 0x000fe400078e00ff */
[----:B------:R-:W-:Y:S04]  /*0120*/  DEPBAR.LE SB2, 0x36 ;  /* 0x0000ad800000791a */ /* 0x000fe80000000000 */
[----:B------:R-:W2:Y:S02]  /*0130*/  UTCATOMSWS.FIND_AND_SET.ALIGN UP0, UR5, UR5 ;  /* 0x00000005000575e3 */ /* 0x000ea40008000800 */
[----:B--2---:R-:W-:-:S04]  /*0140*/  PLOP3.LUT P0, PT, PT, PT, UP0, 0x80, 0x8 ;  /* 0x000000000008781c */ /* 0x004fc80003f0f008 */
[----:B------:R-:W-:-:S04]  /*0150*/  SEL R2, RZ, 0xffffffff, !P0 ;  /* 0xffffffffff027807 */ /* 0x000fc80004000000 */
[----:B------:R-:W-:Y:S01]  /*0160*/  ISETP.NE.AND P0, PT, R2, RZ, PT ;  /* 0x000000ff0200720c */ /* 0x000fe20003f05270 */
[----:B------:R-:W-:-:S12]  /*0170*/  IMAD.U32 R2, RZ, RZ, UR5 ;  /* 0x00000005ff027e24 */ /* 0x000fd8000f8e00ff */
[----:B------:R-:W-:Y:S05]  /*0180*/  @P0 BRA `(.L_x_3) ;  /* 0x0000000000240947 */ /* 0x000fea0003800000 */
.L_x_4:
[----:B------:R-:W-:Y:S05]  /*0190*/  NANOSLEEP 0x64 ;  /* 0x000000640000795d */ /* 0x000fea0003800000 */
[----:B------:R-:W-:-:S05]  /*01a0*/  UMOV UR5, 0x2 ;  /* 0x0000000200057882 */ /* 0x000fca0000000000 */
[----:B------:R-:W-:Y:S04]  /*01b0*/  DEPBAR.LE SB2, 0x36 ;  /* 0x0000ad800000791a */ /* 0x000fe80000000000 */
[----:B------:R-:W2:Y:S02]  /*01c0*/  UTCATOMSWS.FIND_AND_SET.ALIGN UP0, UR5, UR5 ;  /* 0x00000005000575e3 */ /* 0x000ea40008000800 */
[----:B--2---:R-:W-:-:S04]  /*01d0*/  PLOP3.LUT P0, PT, PT, PT, UP0, 0x80, 0x8 ;  /* 0x000000000008781c */ /* 0x004fc80003f0f008 */
[----:B------:R-:W-:-:S04]  /*01e0*/  SEL R2, RZ, 0xffffffff, !P0 ;  /* 0xffffffffff027807 */ /* 0x000fc80004000000 */
[----:B------:R-:W-:Y:S01]  /*01f0*/  ISETP.NE.AND P0, PT, R2, RZ, PT ;  /* 0x000000ff0200720c */ /* 0x000fe20003f05270 */
[----:B------:R-:W-:-:S12]  /*0200*/  IMAD.U32 R2, RZ, RZ, UR5 ;  /* 0x00000005ff027e24 */ /* 0x000fd8000f8e00ff */
[----:B------:R-:W-:Y:S05]  /*0210*/  @!P0 BRA `(.L_x_4) ;  /* 0xfffffffc00dc8947 */ /* 0x000fea000383ffff */
.L_x_3:
[C---:B------:R-:W-:Y:S01]  /*0220*/  VIADD R4, R2.reuse, 0x10 ;  /* 0x0000001002047836 */ /* 0x040fe20000000000 */
[----:B------:R-:W-:Y:S01]  /*0230*/  UMOV UR5, 0x50 ;  /* 0x0000005000057882 */ /* 0x000fe20000000000 */
[----:B------:R-:W-:Y:S01]  /*0240*/  SHF.L.U32 R3, R3, R2, RZ ;  /* 0x0000000203037219 */ /* 0x000fe200000006ff */
[----:B------:R-:W-:Y:S01]  /*0250*/  ULEA UR5, UR6, UR5, 0x18 ;  /* 0x0000000506057291 */ /* 0x000fe2000f8ec0ff */
[----:B------:R-:W-:Y:S01]  /*0260*/  IMAD.SHL.U32 R2, R2, 0x20, RZ ;  /* 0x0000002002027824 */ /* 0x000fe200078e00ff */
[----:B------:R-:W-:-:S04]  /*0270*/  SHF.L.U32 R4, R5, R4, RZ ;  /* 0x0000000405047219 */ /* 0x000fc800000006ff */
[----:B------:R-:W-:-:S05]  /*0280*/  LOP3.LUT R3, R4, R3, RZ, 0xfc, !PT ;  /* 0x0000000304037212 */ /* 0x000fca00078efcff */
[----:B------:R2:W-:Y:S04]  /*0290*/  ATOMS.OR RZ, [UR5], R3 ;  /* 0x00000003ffff798c */ /* 0x0005e8000b000005 */
[----:B------:R2:W-:Y:S01]  /*02a0*/  STS [UR4], R2 ;  /* 0x00000002ff007988 */ /* 0x0005e20008000804 */
[----:B------:R-:W-:Y:S05]  /*02b0*/  BRA `(.L_x_2) ;  /* 0x0000000000107947 */ /* 0x000fea0003800000 */
.L_x_1:
[----:B------:R-:W-:Y:S01]  /*02c0*/  IMAD.MOV.U32 R3, RZ, RZ, -0x1 ;  /* 0xffffffffff037424 */ /* 0x000fe200078e00ff */
[----:B------:R-:W-:-:S04]  /*02d0*/  MOV R2, 0x300 ;  /* 0x0000030000027802 */ /* 0x000fc80000000f00 */
[----:B------:R2:W-:Y:S03]  /*02e0*/  STS [UR4], R3 ;  /* 0x00000003ff007988 */ /* 0x0005e60008000804 */
[----:B-12---:R-:W-:Y:S05]  /*02f0*/  CALL.REL.NOINC `($__internal_1_$__cuda_sm10x_tcgen05_guardrail_trap_phase_invalid_during_alloc) ;  /* 0x0000002c006c7944 */ /* 0x006fea0003c00000 */
.L_x_2:
[----:B------:R-:W-:Y:S05]  /*0300*/  WARPSYNC.ALL ;  /* 0x0000000000007948 */ /* 0x000fea0003800000 */
[----:B------:R-:W-:Y:S01]  /*0310*/  NOP ;  /* 0x0000000000007918 */ /* 0x000fe20000000000 */
.L_x_0:
[----:B------:R-:W3:Y:S08]  /*0320*/  S2UR UR4, SR_CgaCtaId ;  /* 0x00000000000479c3 */ /* 0x000ef00000008800 */
[----:B------:R-:W-:Y:S01]  /*0330*/  BAR.SYNC.DEFER_BLOCKING 0x0 ;  /* 0x0000000000007b1d */ /* 0x000fe20000010000 */
[----:B------:R-:W-:-:S05]  /*0340*/  LOP3.LUT R36, R0, 0xff, RZ, 0xc0, !PT ;  /* 0x000000ff00247812 */ /* 0x000fca00078ec0ff */
[----:B------:R-:W-:Y:S02]  /*0350*/  UMOV UR8, 0x400 ;  /* 0x0000040000087882 */ /* 0x000fe40000000000 */
[----:B--2---:R-:W2:Y:S08]  /*0360*/  LDC R3, c[0x0][0x398] ;  /* 0x0000e600ff037b82 */ /* 0x004eb00000000800 */
[----:B------:R-:W4:Y:S01]  /*0370*/  LDC R6, c[0x0][0x3a0] ;  /* 0x0000e800ff067b82 */ /* 0x000f220000000800 */
[----:B---3--:R-:W-:-:S07]  /*0380*/  ULEA UR8, UR4, UR8, 0x18 ;  /* 0x0000000804087291 */ /* 0x008fce000f8ec0ff */
[----:B------:R-:W3:Y:S02]  /*0390*/  S2UR UR16, SR_CTAID.Y ;  /* 0x00000000001079c3 */ /* 0x000ee40000002600 */
[----:B------:R-:W5:Y:S06]  /*03a0*/  LDS R4, [UR8] ;  /* 0x00000008ff047984 */ /* 0x000f6c0008000800 */
[----:B------:R-:W-:Y:S06]  /*03b0*/  BAR.SYNC.DEFER_BLOCKING 0x0 ;  /* 0x0000000000007b1d */ /* 0x000fec0000010000 */
[----:B------:R-:W-:Y:S05]  /*03c0*/  @P2 BRA `(.L_x_5) ;  /* 0x0000000000182947 */ /* 0x000fea0003800000 */
[----:B------:R-:W-:Y:S01]  /*03d0*/  ELECT P0, URZ, PT ;  /* 0x0000000000ff782f */ /* 0x000fe20003800000 */
[----:B------:R-:W-:Y:S01]  /*03e0*/  IMAD.MOV.U32 R2, RZ, RZ, 0x1 ;  /* 0x00000001ff027424 */ /* 0x000fe200078e00ff */
[----:B------:R-:W-:Y:S01]  /*03f0*/  UMOV UR5, 0x40 ;  /* 0x0000004000057882 */ /* 0x000fe20000000000 */
[----:B------:R-:W-:Y:S01]  /*0400*/  UVIRTCOUNT.DEALLOC.SMPOOL 0x80 ;  /* 0x000000800000784c */ /* 0x000fe20000000000 */
[----:B------:R-:W-:-:S09]  /*0410*/  ULEA UR5, UR4, UR5, 0x18 ;  /* 0x0000000504057291 */ /* 0x000fd2000f8ec0ff */
[----:B------:R5:W-:Y:S03]  /*0420*/  @P0 STS.U8 [UR5], R2 ;  /* 0x00000002ff000988 */ /* 0x000be60008000005 */
.L_x_5:
[----:B------:R-:W5:Y:S01]  /*0430*/  S2UR UR4, SR_CTAID.Z ;  /* 0x00000000000479c3 */ /* 0x000f620000002700 */
[----:B------:R-:W4:Y:S01]  /*0440*/  LDCU UR5, c[0x0][0x370] ;  /* 0x00006e00ff0577ac */ /* 0x000f220008000800 */
[C---:B------:R-:W-:Y:S01]  /*0450*/  ISETP.GE.U32.AND P0, PT, R36.reuse, 0x20, PT ;  /* 0x000000202400780c */ /* 0x040fe20003f06070 */
[----:B--2--5:R-:W-:Y:S01]  /*0460*/  VIADD R2, R3, 0xffffffff ;  /* 0xffffffff03027836 */ /* 0x024fe20000000000 */
[C---:B------:R-:W-:Y:S01]  /*0470*/  ISETP.NE.U32.AND P3, PT, R36.reuse, RZ, PT ;  /* 0x000000ff2400720c */ /* 0x040fe20003f65070 */
[----:B------:R-:W2:Y:S01]  /*0480*/  LDCU UR6, c[0x0][0x374] ;  /* 0x00006e80ff0677ac */ /* 0x000ea20008000800 */
[----:B------:R-:W-:Y:S01]  /*0490*/  LEA R12, R36, UR8, 0x2 ;  /* 0x00000008240c7c11 */ /* 0x000fe2000f8e10ff */
[----:B----4-:R-:W-:Y:S01]  /*04a0*/  VIADD R9, R6, 0xffffffff ;  /* 0xffffffff06097836 */ /* 0x010fe20000000000 */
[----:B------:R-:W4:Y:S01]  /*04b0*/  S2UR UR13, SR_CTAID.X ;  /* 0x00000000000d79c3 */ /* 0x000f220000002500 */
[----:B------:R-:W5:Y:S01]  /*04c0*/  LDCU.64 UR14, c[0x0][0x3c0] ;  /* 0x00007800ff0e77ac */ /* 0x000f620008000a00 */
[----:B------:R-:W-:Y:S01]  /*04d0*/  R2UR UR12, R4 ;  /* 0x00000000040c72ca */ /* 0x000fe200000e0000 */
[----:B------:R-:W-:Y:S04]  /*04e0*/  BSSY.RECONVERGENT B0, `(.L_x_6) ;  /* 0x0000011000007945 */ /* 0x000fe80003800200 */
[----:B------:R3:W-:Y:S01]  /*04f0*/  @!P0 STS [R12], RZ ;  /* 0x000000ff0c008388 */ /* 0x0007e20000000800 */
[----:B------:R-:W-:-:S03]  /*0500*/  NOP ;  /* 0x0000000000007918 */ /* 0x000fc60000000000 */
[----:B------:R3:W-:Y:S02]  /*0510*/  @!P3 STS [UR8+0x24], R2 ;  /* 0x00002402ff00b988 */ /* 0x0007e40008000808 */
[----:B--23--:R-:W-:Y:S02]  /*0520*/  UIMAD UR4, UR4, UR6, UR16 ;  /* 0x00000006040472a4 */ /* 0x00cfe4000f8e0210 */
[----:B------:R2:W-:Y:S02]  /*0530*/  @!P3 STS [UR8+0x20], R9 ;  /* 0x00002009ff00b988 */ /* 0x0005e40008000808 */
[----:B----4-:R-:W-:-:S04]  /*0540*/  UIMAD UR4, UR4, UR5, UR13 ;  /* 0x00000005040472a4 */ /* 0x010fc8000f8e020d */
[----:B------:R-:W-:-:S04]  /*0550*/  UIMAD UR4, UR4, 0x180, URZ ;  /* 0x00000180040478a4 */ /* 0x000fc8000f8e02ff */
[----:B-----5:R-:W-:-:S04]  /*0560*/  UIADD3 UR10, UP0, UPT, UR4, UR14, URZ ;  /* 0x0000000e040a7290 */ /* 0x020fc8000ff1e0ff */
[----:B------:R-:W-:Y:S01]  /*0570*/  ULEA.HI.X.SX32 UR11, UR4, UR15, 0x1, UP0 ;  /* 0x0000000f040b7291 */ /* 0x000fe200080f0eff */
[----:B--2---:R-:W-:Y:S11]  /*0580*/  @P3 BRA `(.L_x_7) ;  /* 0x0000000000183947 */ /* 0x004ff60003800000 */
[----:B------:R-:W2:Y:S01]  /*0590*/  LDS R3, [UR8+0x8] ;  /* 0x00000808ff037984 */ /* 0x000ea20008000800 */
[----:B------:R-:W3:Y:S01]  /*05a0*/  LDC.64 R10, c[0x0][0x380] ;  /* 0x0000e000ff0a7b82 */ /* 0x000ee20000000a00 */
[----:B------:R-:W-:Y:S02]  /*05b0*/  IMAD.MOV.U32 R4, RZ, RZ, 0x70 ;  /* 0x00000070ff047424 */ /* 0x000fe400078e00ff */
[----:B---3--:R3:W-:Y:S03]  /*05c0*/  STS.64 [UR8], R10 ;  /* 0x0000000aff007988 */ /* 0x0087e60008000a08 */
[----:B--2---:R-:W-:-:S05]  /*05d0*/  LOP3.LUT R3, R3, 0x10, R4, 0xd8, !PT ;  /* 0x0000001003037812 */ /* 0x004fca00078ed804 */
[----:B------:R3:W-:Y:S02]  /*05e0*/  STS [UR8+0x8], R3 ;  /* 0x00000803ff007988 */ /* 0x0007e40008000808 */
.L_x_7:
[----:B------:R-:W-:Y:S05]  /*05f0*/  BSYNC.RECONVERGENT B0 ;  /* 0x0000000000007941 */ /* 0x000fea0003800200 */
.L_x_6:
[----:B------:R-:W-:Y:S04]  /*0600*/  BSSY.RECONVERGENT B0, `(.L_x_8) ;  /* 0x000000a000007945 */ /* 0x000fe80003800200 */
[----:B------:R-:W-:Y:S05]  /*0610*/  @P3 BRA `(.L_x_9) ;  /* 0x0000000000203947 */ /* 0x000fea0003800000 */
[----:B---3--:R-:W2:Y:S01]  /*0620*/  LDS R3, [UR8+0x34] ;  /* 0x00003408ff037984 */ /* 0x008ea20008000800 */
[----:B------:R-:W-:Y:S02]  /*0630*/  IMAD.MOV.U32 R4, RZ, RZ, 0x3f000000 ;  /* 0x3f000000ff047424 */ /* 0x000fe400078e00ff */
[----:B------:R-:W-:Y:S01]  /*0640*/  @!P3 IMAD.MOV.U32 R5, RZ, RZ, 0x7f ;  /* 0x0000007fff05b424 */ /* 0x000fe200078e00ff */
[----:B------:R-:W3:Y:S02]  /*0650*/  @!P3 LDS R8, [UR8+0x38] ;  /* 0x00003808ff08b984 */ /* 0x000ee40008000800 */
[----:B--2---:R-:W-:Y:S02]  /*0660*/  LOP3.LUT R3, R3, 0xff000000, R4, 0xb8, !PT ;  /* 0xff00000003037812 */ /* 0x004fe400078eb804 */
[----:B---3--:R-:W-:-:S03]  /*0670*/  @!P3 LOP3.LUT R4, R8, 0xff, R5, 0xb8, !PT ;  /* 0x000000ff0804b812 */ /* 0x008fc600078eb805 */
[----:B------:R2:W-:Y:S04]  /*0680*/  STS [UR8+0x34], R3 ;  /* 0x00003403ff007988 */ /* 0x0005e80008000808 */
[----:B------:R2:W-:Y:S02]  /*0690*/  @!P3 STS [UR8+0x38], R4 ;  /* 0x00003804ff00b988 */ /* 0x0005e40008000808 */
.L_x_9:
[----:B------:R-:W-:Y:S05]  /*06a0*/  BSYNC.RECONVERGENT B0 ;  /* 0x0000000000007941 */ /* 0x000fea0003800200 */
.L_x_8:
[----:B------:R-:W-:Y:S04]  /*06b0*/  BSSY.RECONVERGENT B0, `(.L_x_10) ;  /* 0x000000e000007945 */ /* 0x000fe80003800200 */
[----:B------:R-:W-:Y:S05]  /*06c0*/  @P3 BRA `(.L_x_11) ;  /* 0x0000000000303947 */ /* 0x000fea0003800000 */
[----:B--2---:R-:W2:Y:S01]  /*06d0*/  LDS R4, [UR8+0x34] ;  /* 0x00003408ff047984 */ /* 0x004ea20008000800 */
[----:B---3--:R-:W3:Y:S03]  /*06e0*/  LDC.64 R10, c[0x0][0x3a8] ;  /* 0x0000ea00ff0a7b82 */ /* 0x008ee60000000a00 */
[----:B------:R-:W4:Y:S01]  /*06f0*/  LDS R3, [UR8+0x1c] ;  /* 0x00001c08ff037984 */ /* 0x000f220008000800 */
[C---:B---3--:R-:W-:Y:S01]  /*0700*/  SHF.L.U64.HI R8, R10.reuse, 0x1, R11 ;  /* 0x000000010a087819 */ /* 0x048fe2000001020b */
[----:B------:R-:W-:-:S03]  /*0710*/  IMAD.SHL.U32 R5, R10, 0x2, RZ ;  /* 0x000000020a057824 */ /* 0x000fc600078e00ff */
[--C-:B------:R-:W-:Y:S02]  /*0720*/  SHF.R.U32.HI R10, RZ, 0x4, R8.reuse ;  /* 0x00000004ff0a7819 */ /* 0x100fe40000011608 */
[----:B------:R-:W-:-:S05]  /*0730*/  SHF.R.U64 R5, R5, 0x4, R8 ;  /* 0x0000000405057819 */ /* 0x000fca0000001208 */
[----:B------:R5:W-:Y:S01]  /*0740*/  STS [UR8+0xc], R5 ;  /* 0x00000c05ff007988 */ /* 0x000be20008000808 */
[----:B--2---:R-:W-:Y:S02]  /*0750*/  LOP3.LUT R4, R4, 0x7, RZ, 0xb8, !PT ;  /* 0x0000000704047812 */ /* 0x004fe400078eb8ff */
[----:B----4-:R-:W-:-:S03]  /*0760*/  LOP3.LUT R3, R3, 0xf, R10, 0xb8, !PT ;  /* 0x0000000f03037812 */ /* 0x010fc600078eb80a */
[----:B------:R5:W-:Y:S04]  /*0770*/  STS [UR8+0x34], R4 ;  /* 0x00003404ff007988 */ /* 0x000be80008000808 */
[----:B------:R5:W-:Y:S02]  /*0780*/  STS [UR8+0x1c], R3 ;  /* 0x00001c03ff007988 */ /* 0x000be40008000808 */
.L_x_11:
[----:B------:R-:W-:Y:S05]  /*0790*/  BSYNC.RECONVERGENT B0 ;  /* 0x0000000000007941 */ /* 0x000fea0003800200 */
.L_x_10:
[----:B------:R-:W-:Y:S04]  /*07a0*/  BSSY.RECONVERGENT B1, `(.L_x_12) ;  /* 0x000001a000017945 */ /* 0x000fe80003800200 */
[----:B------:R-:W-:Y:S04]  /*07b0*/  BSSY.RELIABLE B0, `(.L_x_13) ;  /* 0x0000015000007945 */ /* 0x000fe80003800100 */
[----:B------:R-:W-:Y:S05]  /*07c0*/  @P3 BRA `(.L_x_14) ;  /* 0x0000000000203947 */ /* 0x000fea0003800000 */
[----:B--23-5:R-:W2:Y:S02]  /*07d0*/  LDS R3, [UR8+0x34] ;  /* 0x00003408ff037984 */ /* 0x02cea40008000800 */
[----:B--2---:R-:W-:-:S05]  /*07e0*/  LOP3.LUT R3, R3, 0x38, RZ, 0xb8, !PT ;  /* 0x0000003803037812 */ /* 0x004fca00078eb8ff */
[----:B------:R2:W-:Y:S01]  /*07f0*/  STS [UR8+0x34], R3 ;  /* 0x00003403ff007988 */ /* 0x0005e20008000808 */
[----:B------:R-:W-:Y:S05]  /*0800*/  @P3 BRA `(.L_x_15) ;  /* 0x0000000000203947 */ /* 0x000fea0003800000 */
[----:B--2---:R-:W2:Y:S01]  /*0810*/  LDS R3, [UR8+0x8] ;  /* 0x00000808ff037984 */ /* 0x004ea20008000800 */
[----:B------:R-:W-:-:S05]  /*0820*/  IMAD.MOV.U32 R4, RZ, RZ, 0x780 ;  /* 0x00000780ff047424 */ /* 0x000fca00078e00ff */
[----:B--2---:R-:W-:-:S05]  /*0830*/  LOP3.LUT R3, R3, 0x500, R4, 0xd8, !PT ;  /* 0x0000050003037812 */ /* 0x004fca00078ed804 */
[----:B------:R4:W-:Y:S02]  /*0840*/  STS [UR8+0x8], R3 ;  /* 0x00000803ff007988 */ /* 0x0009e40008000808 */
.L_x_14:
[----:B------:R-:W-:Y:S05]  /*0850*/  @P3 BRA `(.L_x_16) ;  /* 0x0000000000283947 */ /* 0x000fea0003800000 */
[----:B--2345:R-:W2:Y:S02]  /*0860*/  LDS R3, [UR8+0x8] ;  /* 0x00000808ff037984 */ /* 0x03cea40008000800 */
[----:B--2---:R-:W-:-:S05]  /*0870*/  LOP3.LUT R3, R3, 0x1800, RZ, 0xb8, !PT ;  /* 0x0000180003037812 */ /* 0x004fca00078eb8ff */
[----:B------:R3:W-:Y:S02]  /*0880*/  STS [UR8+0x8], R3 ;  /* 0x00000803ff007988 */ /* 0x0007e40008000808 */
.L_x_15:
[----:B------:R-:W-:Y:S05]  /*0890*/  @P3 BREAK.RELIABLE B0 ;  /* 0x0000000000003942 */ /* 0x000fea0003800100 */
[----:B------:R-:W-:Y:S05]  /*08a0*/  @P3 BRA `(.L_x_17) ;  /* 0x0000000000243947 */ /* 0x000fea0003800000 */
[----:B------:R-:W4:Y:S01]  /*08b0*/  LDS R4, [UR8+0x8] ;  /* 0x00000808ff047984 */ /* 0x000f220008000800 */
[----:B--23--:R-:W-:-:S05]  /*08c0*/  IMAD.MOV.U32 R3, RZ, RZ, 0x6000 ;  /* 0x00006000ff037424 */ /* 0x00cfca00078e00ff */
[----:B----4-:R-:W-:-:S04]  /*08d0*/  LOP3.LUT R3, R4, 0x6000, R3, 0xd8, !PT ;  /* 0x0000600004037812 */ /* 0x010fc800078ed803 */
[----:B------:R-:W-:-:S05]  /*08e0*/  LOP3.LUT R3, R3, 0x400000, RZ, 0xb8, !PT ;  /* 0x0040000003037812 */ /* 0x000fca00078eb8ff */
[----:B------:R2:W-:Y:S02]  /*08f0*/  STS [UR8+0x8], R3 ;  /* 0x00000803ff007988 */ /* 0x0005e40008000808 */
.L_x_16:
[----:B------:R-:W-:Y:S05]  /*0900*/  BSYNC.RELIABLE B0 ;  /* 0x0000000000007941 */ /* 0x000fea0003800100 */
.L_x_13:
[----:B--2345:R-:W2:Y:S02]  /*0910*/  @!P3 LDS R3, [UR8+0x8] ;  /* 0x00000808ff03b984 */ /* 0x03cea40008000800 */
[----:B--2---:R-:W-:-:S05]  /*0920*/  @!P3 LOP3.LUT R3, R3, 0x8000, RZ, 0xb8, !PT ;  /* 0x000080000303b812 */ /* 0x004fca00078eb8ff */
[----:B------:R4:W-:Y:S02]  /*0930*/  @!P3 STS [UR8+0x8], R3 ;  /* 0x00000803ff00b988 */ /* 0x0009e40008000808 */
.L_x_17:
[----:B------:R-:W-:Y:S05]  /*0940*/  BSYNC.RECONVERGENT B1 ;  /* 0x0000000000017941 */ /* 0x000fea0003800200 */
.L_x_12:
[----:B------:R-:W-:Y:S05]  /*0950*/  WARPSYNC.ALL ;  /* 0x0000000000007948 */ /* 0x000fea0003800000 */
[----:B------:R-:W-:Y:S01]  /*0960*/  NOP ;  /* 0x0000000000007918 */ /* 0x000fe20000000000 */
[----:B------:R-:W-:Y:S05]  /*0970*/  @P0 BRA `(.L_x_18) ;  /* 0x0000000000300947 */ /* 0x000fea0003800000 */
[----:B--234-:R-:W2:Y:S01]  /*0980*/  S2R R3, SR_LANEID ;  /* 0x0000000000037919 */ /* 0x01cea20000000000 */
[----:B------:R-:W-:Y:S05]  /*0990*/  WARPSYNC.ALL ;  /* 0x0000000000007948 */ /* 0x000fea0003800000 */
[----:B------:R-:W-:Y:S01]  /*09a0*/  NOP ;  /* 0x0000000000007918 */ /* 0x000fe20000000000 */
[----:B--2---:R-:W-:-:S05]  /*09b0*/  IMAD.SHL.U32 R3, R3, 0x4, RZ ;  /* 0x0000000403037824 */ /* 0x004fca00078e00ff */
[----:B------:R-:W2:Y:S01]  /*09c0*/  LDS R7, [R3+UR8] ;  /* 0x0000000803077984 */ /* 0x000ea20008000800 */
[----:B------:R-:W-:-:S05]  /*09d0*/  IADD3 R4, P1, PT, R3, UR10, RZ ;  /* 0x0000000a03047c10 */ /* 0x000fca000ff3e0ff */
[----:B------:R-:W-:-:S05]  /*09e0*/  IMAD.X R5, RZ, RZ, UR11, P1 ;  /* 0x0000000bff057e24 */ /* 0x000fca00088e06ff */
[----:B--2---:R5:W2:Y:S01]  /*09f0*/  ATOMG.E.EXCH.STRONG.GPU PT, RZ, [R4], R7 ;  /* 0x0000000704ff73a8 */ /* 0x004aa200041ee100 */
[----:B------:R-:W-:-:S04]  /*0a00*/  DEPBAR {5,4,3,2,1,0} ;  /* 0x0000003f0000791a */ /* 0x000fc80000000000 */
[----:B------:R-:W3:Y:S02]  /*0a10*/  CCTL.E.C.LDCU.IV.DEEP [UR10] ;  /* 0x000000000a007540 */ /* 0x000ee40009c08000 */
[----:B---3--:R5:W-:Y:S01]  /*0a20*/  UTMACCTL.IV [UR10] ;  /* 0x000000000a0079b9 */ /* 0x008be20008000000 */
[----:B------:R-:W-:Y:S01]  /*0a30*/  NOP ;  /* 0x0000000000007918 */ /* 0x000fe20000000000 */
.L_x_18:
[----:B------:R-:W-:Y:S05]  /*0a40*/  @P0 BRA `(.L_x_19) ;  /* 0x00000000000c0947 */ /* 0x000fea0003800000 */
[----:B------:R0:W-:Y:S01]  /*0a50*/  UTMACMDFLUSH ;  /* 0x00000000000079b7 */ /* 0x0001e20000000000 */
[----:B------:R-:W-:Y:S05]  /*0a60*/  @P0 BRA `(.L_x_19) ;  /* 0x0000000000040947 */ /* 0x000fea0003800000 */
[----:B------:R-:W-:-:S04]  /*0a70*/  DEPBAR.LE SB0, 0x0 ;  /* 0x000080000000791a */ /* 0x000fc80000000000 */
.L_x_19:
[----:B------:R-:W-:Y:S05]  /*0a80*/  WARPSYNC.ALL ;  /* 0x0000000000007948 */ /* 0x000fea0003800000 */
[----:B------:R-:W-:Y:S01]  /*0a90*/  NOP ;  /* 0x0000000000007918 */ /* 0x000fe20000000000 */
[----:B--2---:R-:W-:Y:S06]  /*0aa0*/  BAR.SYNC.DEFER_BLOCKING 0x0 ;  /* 0x0000000000007b1d */ /* 0x004fec0000010000 */
[----:B------:R-:W-:Y:S02]  /*0ab0*/  BSSY.RECONVERGENT B1, `(.L_x_20) ;  /* 0x000000b000017945 */ /* 0x000fe40003800200 */
[----:B------:R-:W-:Y:S06]  /*0ac0*/  BAR.SYNC.DEFER_BLOCKING 0x0 ;  /* 0x0000000000007b1d */ /* 0x000fec0000010000 */
[----:B------:R2:W-:Y:S01]  /*0ad0*/  @!P0 STS [R12], RZ ;  /* 0x000000ff0c008388 */ /* 0x0005e20000000800 */
[----:B------:R-:W-:Y:S01]  /*0ae0*/  NOP ;  /* 0x0000000000007918 */ /* 0x000fe20000000000 */
[----:B------:R-:W-:Y:S05]  /*0af0*/  @P3 BRA `(.L_x_21) ;  /* 0x0000000000183947 */ /* 0x000fea0003800000 */
[----:B---34-:R-:W3:Y:S01]  /*0b00*/  LDS R3, [UR8+0x8] ;  /* 0x00000808ff037984 */ /* 0x018ee20008000800 */
[----:B------:R-:W4:Y:S01]  /*0b10*/  LDC.64 R10, c[0x0][0x388] ;  /* 0x0000e200ff0a7b82 */ /* 0x000f220000000a00 */
[----:B-----5:R-:W-:Y:S02]  /*0b20*/  IMAD.MOV.U32 R4, RZ, RZ, 0x70 ;  /* 0x00000070ff047424 */ /* 0x020fe400078e00ff */
[----:B----4-:R4:W-:Y:S03]  /*0b30*/  STS.64 [UR8], R10 ;  /* 0x0000000aff007988 */ /* 0x0109e60008000a08 */
[----:B---3--:R-:W-:-:S05]  /*0b40*/  LOP3.LUT R3, R3, 0x10, R4, 0xd8, !PT ;  /* 0x0000001003037812 */ /* 0x008fca00078ed804 */
[----:B------:R4:W-:Y:S02]  /*0b50*/  STS [UR8+0x8], R3 ;  /* 0x00000803ff007988 */ /* 0x0009e40008000808 */
.L_x_21:
[----:B-----5:R-:W-:Y:S05]  /*0b60*/  BSYNC.RECONVERGENT B1 ;  /* 0x0000000000017941 */ /* 0x020fea0003800200 */
.L_x_20:
[----:B------:R-:W-:Y:S04]  /*0b70*/  BSSY.RECONVERGENT B2, `(.L_x_22) ;  /* 0x000000f000027945 */ /* 0x000fe80003800200 */
[----:B------:R-:W-:Y:S04]  /*0b80*/  BSSY.RELIABLE B1, `(.L_x_23) ;  /* 0x000000c000017945 */ /* 0x000fe80003800100 */
[----:B------:R-:W-:Y:S05]  /*0b90*/  @P3 BRA `(.L_x_24) ;  /* 0x0000000000283947 */ /* 0x000fea0003800000 */
[----:B---34-:R-:W3:Y:S01]  /*0ba0*/  LDS R3, [UR8+0x34] ;  /* 0x00003408ff037984 */ /* 0x018ee20008000800 */
[----:B------:R-:W-:Y:S01]  /*0bb0*/  IMAD.MOV.U32 R4, RZ, RZ, 0x3f000000 ;  /* 0x3f000000ff047424 */ /* 0x000fe200078e00ff */
[----:B------:R-:W-:Y:S05]  /*0bc0*/  @P3 BREAK.RELIABLE B1 ;  /* 0x0000000000013942 */ /* 0x000fea0003800100 */
[----:B---3--:R-:W-:-:S05]  /*0bd0*/  LOP3.LUT R3, R3, 0xff000000, R4, 0xb8, !PT ;  /* 0xff00000003037812 */ /* 0x008fca00078eb804 */
[----:B------:R3:W-:Y:S01]  /*0be0*/  STS [UR8+0x34], R3 ;  /* 0x00003403ff007988 */ /* 0x0007e20008000808 */
[----:B------:R-:W-:Y:S05]  /*0bf0*/  @P3 BRA `(.L_x_25) ;  /* 0x0000000000183947 */ /* 0x000fea0003800000 */
[----:B------:R-:W4:Y:S01]  /*0c00*/  LDS R4, [UR8+0x38] ;  /* 0x00003808ff047984 */ /* 0x000f220008000800 */
[----:B---3--:R-:W-:-:S05]  /*0c10*/  IMAD.MOV.U32 R3, RZ, RZ, 0x3f ;  /* 0x0000003fff037424 */ /* 0x008fca00078e00ff */
[----:B----4-:R-:W-:-:S05]  /*0c20*/  LOP3.LUT R3, R4, 0xff, R3, 0xb8, !PT ;  /* 0x000000ff04037812 */ /* 0x010fca00078eb803 */
[----:B------:R5:W-:Y:S02]  /*0c30*/  STS [UR8+0x38], R3 ;  /* 0x00003803ff007988 */ /* 0x000be40008000808 */
.L_x_24:
[----:B------:R-:W-:Y:S05]  /*0c40*/  BSYNC.RELIABLE B1 ;  /* 0x0000000000017941 */ /* 0x000fea0003800100 */
.L_x_23:
[----:B------:R2:W-:Y:S02]  /*0c50*/  @!P3 STS [UR8+0x20], R9 ;  /* 0x00002009ff00b988 */ /* 0x0005e40008000808 */
.L_x_25:
[----:B------:R-:W-:Y:S05]  /*0c60*/  BSYNC.RECONVERGENT B2 ;  /* 0x0000000000027941 */ /* 0x000fea0003800200 */
.L_x_22:
[----:B------:R-:W-:Y:S05]  /*0c70*/  WARPSYNC.ALL ;  /* 0x0000000000007948 */ /* 0x000fea0003800000 */
[----:B------:R-:W-:Y:S01]  /*0c80*/  NOP ;  /* 0x0000000000007918 */ /* 0x000fe20000000000 */
[----:B---345:R-:W3:Y:S01]  /*0c90*/  LDC R3, c[0x0][0x39c] ;  /* 0x0000e700ff037b82 */ /* 0x038ee20000000800 */
[----:B------:R-:W-:Y:S01]  /*0ca0*/  BSSY.RECONVERGENT B2, `(.L_x_26) ;  /* 0x0000010000027945 */ /* 0x000fe20003800200 */
[----:B---3--:R-:W-:-:S05]  /*0cb0*/  VIADD R3, R3, 0xffffffff ;  /* 0xffffffff03037836 */ /* 0x008fca0000000000 */
[----:B------:R3:W-:Y:S01]  /*0cc0*/  @!P3 STS [UR8+0x24], R3 ;  /* 0x00002403ff00b988 */ /* 0x0007e20008000808 */
[----:B------:R-:W-:Y:S05]  /*0cd0*/  @P3 BRA `(.L_x_27) ;  /* 0x0000000000303947 */ /* 0x000fea0003800000 */
[----:B------:R-:W4:Y:S01]  /*0ce0*/  LDS R5, [UR8+0x34] ;  /* 0x00003408ff057984 */ /* 0x000f220008000800 */
[----:B------:R-:W5:Y:S03]  /*0cf0*/  LDC.64 R10, c[0x0][0x3b0] ;  /* 0x0000ec00ff0a7b82 */ /* 0x000f660000000a00 */
[----:B------:R-:W2:Y:S01]  /*0d00*/  LDS R4, [UR8+0x1c] ;  /* 0x00001c08ff047984 */ /* 0x000ea20008000800 */
[C---:B-----5:R-:W-:Y:S01]  /*0d10*/  SHF.L.U64.HI R8, R10.reuse, 0x1, R11 ;  /* 0x000000010a087819 */ /* 0x060fe2000001020b */
[----:B------:R-:W-:-:S03]  /*0d20*/  IMAD.SHL.U32 R7, R10, 0x2, RZ ;  /* 0x000000020a077824 */ /* 0x000fc600078e00ff */
[--C-:B--2---:R-:W-:Y:S02]  /*0d30*/  SHF.R.U32.HI R9, RZ, 0x4, R8.reuse ;  /* 0x00000004ff097819 */ /* 0x104fe40000011608 */
[----:B------:R-:W-:-:S05]  /*0d40*/  SHF.R.U64 R7, R7, 0x4, R8 ;  /* 0x0000000407077819 */ /* 0x000fca0000001208 */
[----:B------:R5:W-:Y:S01]  /*0d50*/  STS [UR8+0xc], R7 ;  /* 0x00000c07ff007988 */ /* 0x000be20008000808 */
[----:B----4-:R-:W-:Y:S02]  /*0d60*/  LOP3.LUT R5, R5, 0x7, RZ, 0xb8, !PT ;  /* 0x0000000705057812 */ /* 0x010fe400078eb8ff */
[----:B------:R-:W-:-:S03]  /*0d70*/  LOP3.LUT R4, R4, 0xf, R9, 0xb8, !PT ;  /* 0x0000000f04047812 */ /* 0x000fc600078eb809 */
[----:B------:R5:W-:Y:S04]  /*0d80*/  STS [UR8+0x34], R5 ;  /* 0x00003405ff007988 */ /* 0x000be80008000808 */
[----:B------:R5:W-:Y:S02]  /*0d90*/  STS [UR8+0x1c], R4 ;  /* 0x00001c04ff007988 */ /* 0x000be40008000808 */
.L_x_27:
[----:B------:R-:W-:Y:S05]  /*0da0*/  BSYNC.RECONVERGENT B2 ;  /* 0x0000000000027941 */ /* 0x000fea0003800200 */
.L_x_26:
[----:B------:R-:W-:Y:S04]  /*0db0*/  BSSY.RECONVERGENT B3, `(.L_x_28) ;  /* 0x000001a000037945 */ /* 0x000fe80003800200 */
[----:B------:R-:W-:Y:S04]  /*0dc0*/  BSSY.RELIABLE B2, `(.L_x_29) ;  /* 0x0000015000027945 */ /* 0x000fe80003800100 */
[----:B------:R-:W-:Y:S05]  /*0dd0*/  @P3 BRA `(.L_x_30) ;  /* 0x0000000000203947 */ /* 0x000fea0003800000 */
[----:B-----5:R-:W4:Y:S02]  /*0de0*/  LDS R4, [UR8+0x34] ;  /* 0x00003408ff047984 */ /* 0x020f240008000800 */
[----:B----4-:R-:W-:-:S05]  /*0df0*/  LOP3.LUT R4, R4, 0x38, RZ, 0xb8, !PT ;  /* 0x0000003804047812 */ /* 0x010fca00078eb8ff */
[----:B------:R4:W-:Y:S01]  /*0e00*/  STS [UR8+0x34], R4 ;  /* 0x00003404ff007988 */ /* 0x0009e20008000808 */
[----:B------:R-:W-:Y:S05]  /*0e10*/  @P3 BRA `(.L_x_31) ;  /* 0x0000000000203947 */ /* 0x000fea0003800000 */
[----:B----4-:R-:W4:Y:S01]  /*0e20*/  LDS R4, [UR8+0x8] ;  /* 0x00000808ff047984 */ /* 0x010f220008000800 */
[----:B------:R-:W-:-:S05]  /*0e30*/  IMAD.MOV.U32 R5, RZ, RZ, 0x780 ;  /* 0x00000780ff057424 */ /* 0x000fca00078e00ff */
[----:B----4-:R-:W-:-:S05]  /*0e40*/  LOP3.LUT R4, R4, 0x500, R5, 0xd8, !PT ;  /* 0x0000050004047812 */ /* 0x010fca00078ed805 */
[----:B------:R4:W-:Y:S02]  /*0e50*/  STS [UR8+0x8], R4 ;  /* 0x00000804ff007988 */ /* 0x0009e40008000808 */
.L_x_30:
[----:B------:R-:W-:Y:S05]  /*0e60*/  @P3 BRA `(.L_x_32) ;  /* 0x0000000000283947 */ /* 0x000fea0003800000 */
[----:B----45:R-:W4:Y:S02]  /*0e70*/  LDS R4, [UR8+0x8] ;  /* 0x00000808ff047984 */ /* 0x030f240008000800 */
[----:B----4-:R-:W-:-:S05]  /*0e80*/  LOP3.LUT R4, R4, 0x1800, RZ, 0xb8, !PT ;  /* 0x0000180004047812 */ /* 0x010fca00078eb8ff */
[----:B------:R5:W-:Y:S02]  /*0e90*/  STS [UR8+0x8], R4 ;  /* 0x00000804ff007988 */ /* 0x000be40008000808 */
.L_x_31:
[----:B------:R-:W-:Y:S05]  /*0ea0*/  @P3 BREAK.RELIABLE B2 ;  /* 0x0000000000023942 */ /* 0x000fea0003800100 */
[----:B------:R-:W-:Y:S05]  /*0eb0*/  @P3 BRA `(.L_x_33) ;  /* 0x0000000000243947 */ /* 0x000fea0003800000 */
[----:B----45:R-:W4:Y:S01]  /*0ec0*/  LDS R4, [UR8+0x8] ;  /* 0x00000808ff047984 */ /* 0x030f220008000800 */
[----:B------:R-:W-:-:S05]  /*0ed0*/  IMAD.MOV.U32 R5, RZ, RZ, 0x6000 ;  /* 0x00006000ff057424 */ /* 0x000fca00078e00ff */
[----:B----4-:R-:W-:-:S04]  /*0ee0*/  LOP3.LUT R4, R4, 0x6000, R5, 0xd8, !PT ;  /* 0x0000600004047812 */ /* 0x010fc800078ed805 */
[----:B------:R-:W-:-:S05]  /*0ef0*/  LOP3.LUT R4, R4, 0x400000, RZ, 0xb8, !PT ;  /* 0x0040000004047812 */ /* 0x000fca00078eb8ff */
[----:B------:R4:W-:Y:S02]  /*0f00*/  STS [UR8+0x8], R4 ;  /* 0x00000804ff007988 */ /* 0x0009e40008000808 */
.L_x_32:
[----:B------:R-:W-:Y:S05]  /*0f10*/  BSYNC.RELIABLE B2 ;  /* 0x0000000000027941 */ /* 0x000fea0003800100 */
.L_x_29:
[----:B----45:R-:W4:Y:S02]  /*0f20*/  @!P3 LDS R4, [UR8+0x8] ;  /* 0x00000808ff04b984 */ /* 0x030f240008000800 */
[----:B----4-:R-:W-:-:S05]  /*0f30*/  @!P3 LOP3.LUT R4, R4, 0x8000, RZ, 0xb8, !PT ;  /* 0x000080000404b812 */ /* 0x010fca00078eb8ff */
[----:B------:R4:W-:Y:S02]  /*0f40*/  @!P3 STS [UR8+0x8], R4 ;  /* 0x00000804ff00b988 */ /* 0x0009e40008000808 */
.L_x_33:
[----:B------:R-:W-:Y:S05]  /*0f50*/  BSYNC.RECONVERGENT B3 ;  /* 0x0000000000037941 */ /* 0x000fea0003800200 */
.L_x_28:
[----:B------:R-:W-:Y:S05]  /*0f60*/  WARPSYNC.ALL ;  /* 0x0000000000007948 */ /* 0x000fea0003800000 */
[----:B------:R-:W-:Y:S01]  /*0f70*/  NOP ;  /* 0x0000000000007918 */ /* 0x000fe20000000000 */
[----:B------:R-:W-:-:S04]  /*0f80*/  UIADD3 UR5, UPT, UPT, UR4, 0x80, URZ ;  /* 0x0000008004057890 */ /* 0x000fc8000fffe0ff */
[----:B------:R-:W-:-:S04]  /*0f90*/  UIADD3 UR32, UP0, UPT, UR5, UR14, URZ ;  /* 0x0000000e05207290 */ /* 0x000fc8000ff1e0ff */
[----:B------:R-:W-:Y:S01]  /*0fa0*/  ULEA.HI.X.SX32 UR33, UR5, UR15, 0x1, UP0 ;  /* 0x0000000f05217291 */ /* 0x000fe200080f0eff */
[----:B------:R-:W-:Y:S11]  /*0fb0*/  @P0 BRA `(.L_x_34) ;  /* 0x0000000000300947 */ /* 0x000ff60003800000 */
[----:B----45:R-:W4:Y:S01]  /*0fc0*/  S2R R4, SR_LANEID ;  /* 0x0000000000047919 */ /* 0x030f220000000000 */
[----:B------:R-:W-:Y:S05]  /*0fd0*/  WARPSYNC.ALL ;  /* 0x0000000000007948 */ /* 0x000fea0003800000 */
[----:B------:R-:W-:Y:S01]  /*0fe0*/  NOP ;  /* 0x0000000000007918 */ /* 0x000fe20000000000 */
[----:B----4-:R-:W-:-:S05]  /*0ff0*/  IMAD.SHL.U32 R8, R4, 0x4, RZ ;  /* 0x0000000404087824 */ /* 0x010fca00078e00ff */
[----:B------:R-:W4:Y:S01]  /*1000*/  LDS R7, [R8+UR8] ;  /* 0x0000000808077984 */ /* 0x000f220008000800 */
[----:B------:R-:W-:-:S05]  /*1010*/  IADD3 R4, P1, PT, R8, UR32, RZ ;  /* 0x0000002008047c10 */ /* 0x000fca000ff3e0ff */
[----:B------:R-:W-:-:S05]  /*1020*/  IMAD.X R5, RZ, RZ, UR33, P1 ;  /* 0x00000021ff057e24 */ /* 0x000fca00088e06ff */
[----:B----4-:R4:W5:Y:S01]  /*1030*/  ATOMG.E.EXCH.STRONG.GPU PT, RZ, [R4], R7 ;  /* 0x0000000704ff73a8 */ /* 0x01096200041ee100 */
[----:B------:R-:W-:-:S04]  /*1040*/  DEPBAR {5,4,3,2,1,0} ;  /* 0x0000003f0000791a */ /* 0x000fc80000000000 */
[----:B------:R-:W2:Y:S02]  /*1050*/  CCTL.E.C.LDCU.IV.DEEP [UR32] ;  /* 0x0000000020007540 */ /* 0x000ea40009c08000 */
[----:B--2---:R4:W-:Y:S01]  /*1060*/  UTMACCTL.IV [UR32] ;  /* 0x00000000200079b9 */ /* 0x0049e20008000000 */
[----:B------:R-:W-:Y:S01]  /*1070*/  NOP ;  /* 0x0000000000007918 */ /* 0x000fe20000000000 */
.L_x_34:
[----:B------:R-:W-:Y:S05]  /*1080*/  @P0 BRA `(.L_x_35) ;  /* 0x00000000000c0947 */ /* 0x000fea0003800000 */
[----:B------:R0:W-:Y:S01]  /*1090*/  UTMACMDFLUSH ;  /* 0x00000000000079b7 */ /* 0x0001e20000000000 */
[----:B------:R-:W-:Y:S05]  /*10a0*/  @P0 BRA `(.L_x_35) ;  /* 0x0000000000040947 */ /* 0x000fea0003800000 */
[----:B------:R-:W-:-:S04]  /*10b0*/  DEPBAR.LE SB0, 0x0 ;  /* 0x000080000000791a */ /* 0x000fc80000000000 */
.L_x_35:
[----:B------:R-:W-:Y:S05]  /*10c0*/  WARPSYNC.ALL ;  /* 0x0000000000007948 */ /* 0x000fea0003800000 */
[----:B------:R-:W-:Y:S01]  /*10d0*/  NOP ;  /* 0x0000000000007918 */ /* 0x000fe20000000000 */
[----:B-----5:R-:W-:Y:S06]  /*10e0*/  BAR.SYNC.DEFER_BLOCKING 0x0 ;  /* 0x0000000000007b1d */ /* 0x020fec0000010000 */
[----:B------:R-:W-:Y:S02]  /*10f0*/  BSSY.RECONVERGENT B3, `(.L_x_36) ;  /* 0x000000b000037945 */ /* 0x000fe40003800200 */
[----:B------:R-:W-:Y:S06]  /*1100*/  BAR.SYNC.DEFER_BLOCKING 0x0 ;  /* 0x0000000000007b1d */ /* 0x000fec0000010000 */
[----:B------:R5:W-:Y:S01]  /*1110*/  @!P0 STS [R12], RZ ;  /* 0x000000ff0c008388 */ /* 0x000be20000000800 */
[----:B------:R-:W-:Y:S01]  /*1120*/  NOP ;  /* 0x0000000000007918 */ /* 0x000fe20000000000 */
[----:B------:R-:W-:Y:S05]  /*1130*/  @P3 BRA `(.L_x_37) ;  /* 0x0000000000183947 */ /* 0x000fea0003800000 */
[----:B----4-:R-:W4:Y:S01]  /*1140*/  LDS R4, [UR8+0x8] ;  /* 0x00000808ff047984 */ /* 0x010f220008000800 */
[----:B--2---:R-:W2:Y:S01]  /*1150*/  LDC.64 R8, c[0x0][0x390] ;  /* 0x0000e400ff087b82 */ /* 0x004ea20000000a00 */
[----:B------:R-:W-:Y:S02]  /*1160*/  IMAD.MOV.U32 R5, RZ, RZ, 0x70 ;  /* 0x00000070ff057424 */ /* 0x000fe400078e00ff */
[----:B--2---:R2:W-:Y:S03]  /*1170*/  STS.64 [UR8], R8 ;  /* 0x00000008ff007988 */ /* 0x0045e60008000a08 */
[----:B----4-:R-:W-:-:S05]  /*1180*/  LOP3.LUT R4, R4, 0x10, R5, 0xd8, !PT ;  /* 0x0000001004047812 */ /* 0x010fca00078ed805 */
[----:B------:R2:W-:Y:S02]  /*1190*/  STS [UR8+0x8], R4 ;  /* 0x00000804ff007988 */ /* 0x0005e40008000808 */
.L_x_37:
[----:B----4-:R-:W-:Y:S05]  /*11a0*/  BSYNC.RECONVERGENT B3 ;  /* 0x0000000000037941 */ /* 0x010fea0003800200 */
.L_x_36:
[----:B------:R-:W-:Y:S04]  /*11b0*/  BSSY.RECONVERGENT B4, `(.L_x_38) ;  /* 0x0000011000047945 */ /* 0x000fe80003800200 */
[----:B------:R-:W-:Y:S04]  /*11c0*/  BSSY.RELIABLE B3, `(.L_x_39) ;  /* 0x000000e000037945 */ /* 0x000fe80003800100 */
[----:B------:R-:W-:Y:S05]  /*11d0*/  @P3 BRA `(.L_x_40) ;  /* 0x0000000000243947 */ /* 0x000fea0003800000 */
[----:B--2---:R-:W2:Y:S01]  /*11e0*/  LDS R4, [UR8+0x34] ;  /* 0x00003408ff047984 */ /* 0x004ea20008000800 */
[----:B------:R-:W-:-:S05]  /*11f0*/  IMAD.MOV.U32 R5, RZ, RZ, 0x3f000000 ;  /* 0x3f000000ff057424 */ /* 0x000fca00078e00ff */
[----:B--2---:R-:W-:-:S05]  /*1200*/  LOP3.LUT R4, R4, 0xff000000, R5, 0xb8, !PT ;  /* 0xff00000004047812 */ /* 0x004fca00078eb805 */
[----:B------:R2:W-:Y:S01]  /*1210*/  STS [UR8+0x34], R4 ;  /* 0x00003404ff007988 */ /* 0x0005e20008000808 */
[----:B------:R-:W-:Y:S05]  /*1220*/  @P3 BRA `(.L_x_41) ;  /* 0x00000000001c3947 */ /* 0x000fea0003800000 */
[----:B--2---:R-:W2:Y:S01]  /*1230*/  LDS R4, [UR8+0x38] ;  /* 0x00003808ff047984 */ /* 0x004ea20008000800 */
[----:B------:R-:W-:-:S05]  /*1240*/  IMAD.MOV.U32 R5, RZ, RZ, 0x7f ;  /* 0x0000007fff057424 */ /* 0x000fca00078e00ff */
[----:B--2---:R-:W-:-:S05]  /*1250*/  LOP3.LUT R4, R4, 0xff, R5, 0xb8, !PT ;  /* 0x000000ff04047812 */ /* 0x004fca00078eb805 */
[----:B------:R4:W-:Y:S02]  /*1260*/  STS [UR8+0x38], R4 ;  /* 0x00003804ff007988 */ /* 0x0009e40008000808 */
.L_x_40:
[----:B------:R-:W-:Y:S05]  /*1270*/  @P3 BREAK.RELIABLE B3 ;  /* 0x0000000000033942 */ /* 0x000fea0003800100 */
[----:B------:R-:W-:Y:S05]  /*1280*/  @P3 BRA `(.L_x_42) ;  /* 0x00000000000c3947 */ /* 0x000fea0003800000 */
[----:B------:R2:W-:Y:S02]  /*1290*/  STS [UR8+0x20], R3 ;  /* 0x00002003ff007988 */ /* 0x0005e40008000808 */
.L_x_41:
[----:B------:R-:W-:Y:S05]  /*12a0*/  BSYNC.RELIABLE B3 ;  /* 0x0000000000037941 */ /* 0x000fea0003800100 */
.L_x_39:
[----:B------:R2:W-:Y:S02]  /*12b0*/  @!P3 STS [UR8+0x24], R2 ;  /* 0x00002402ff00b988 */ /* 0x0005e40008000808 */
.L_x_42:
[----:B------:R-:W-:Y:S05]  /*12c0*/  BSYNC.RECONVERGENT B4 ;  /* 0x0000000000047941 */ /* 0x000fea0003800200 */
.L_x_38:
[----:B------:R-:W-:Y:S05]  /*12d0*/  WARPSYNC.ALL ;  /* 0x0000000000007948 */ /* 0x000fea0003800000 */
[----:B------:R-:W-:Y:S01]  /*12e0*/  NOP ;  /* 0x0000000000007918 */ /* 0x000fe20000000000 */
[----:B------:R-:W-:Y:S04]  /*12f0*/  BSSY.RECONVERGENT B4, `(.L_x_43) ;  /* 0x000000e000047945 */ /* 0x000fe80003800200 */
[----:B------:R-:W-:Y:S05]  /*1300*/  @P3 BRA `(.L_x_44) ;  /* 0x0000000000303947 */ /* 0x000fea0003800000 */
[----:B--23--:R-:W2:Y:S01]  /*1310*/  LDS R3, [UR8+0x34] ;  /* 0x00003408ff037984 */ /* 0x00cea20008000800 */
[----:B----4-:R-:W3:Y:S03]  /*1320*/  LDC.64 R4, c[0x0][0x3b8] ;  /* 0x0000ee00ff047b82 */ /* 0x010ee60000000a00 */
        /* <DEDUP_REMOVED lines=10> */
.L_x_44:
[----:B------:R-:W-:Y:S05]  /*13d0*/  BSYNC.RECONVERGENT B4 ;  /* 0x0000000000047941 */ /* 0x000fea0003800200 */
.L_x_43:
[----:B------:R-:W-:Y:S04]  /*13e0*/  BSSY.RECONVERGENT B5, `(.L_x_45) ;  /* 0x000001a000057945 */ /* 0x000fe80003800200 */
[----:B------:R-:W-:Y:S04]  /*13f0*/  BSSY.RELIABLE B4, `(.L_x_46) ;  /* 0x0000015000047945 */ /* 0x000fe80003800100 */
[----:B------:R-:W-:Y:S05]  /*1400*/  @P3 BRA `(.L_x_47) ;  /* 0x0000000000203947 */ /* 0x000fea0003800000 */
[----:B--23--:R-:W2:Y:S02]  /*1410*/  LDS R2, [UR8+0x34] ;  /* 0x00003408ff027984 */ /* 0x00cea40008000800 */
[----:B--2---:R-:W-:-:S05]  /*1420*/  LOP3.LUT R2, R2, 0x38, RZ, 0xb8, !PT ;  /* 0x0000003802027812 */ /* 0x004fca00078eb8ff */
[----:B------:R2:W-:Y:S01]  /*1430*/  STS [UR8+0x34], R2 ;  /* 0x00003402ff007988 */ /* 0x0005e20008000808 */
[----:B------:R-:W-:Y:S05]  /*1440*/  @P3 BRA `(.L_x_48) ;  /* 0x0000000000203947 */ /* 0x000fea0003800000 */
[----:B--2---:R-:W2:Y:S01]  /*1450*/  LDS R2, [UR8+0x8] ;  /* 0x00000808ff027984 */ /* 0x004ea20008000800 */
[----:B------:R-:W-:-:S05]  /*1460*/  IMAD.MOV.U32 R3, RZ, RZ, 0x780 ;  /* 0x00000780ff037424 */ /* 0x000fca00078e00ff */
[----:B--2---:R-:W-:-:S05]  /*1470*/  LOP3.LUT R2, R2, 0x500, R3, 0xd8, !PT ;  /* 0x0000050002027812 */ /* 0x004fca00078ed803 */
[----:B------:R2:W-:Y:S02]  /*1480*/  STS [UR8+0x8], R2 ;  /* 0x00000802ff007988 */ /* 0x0005e40008000808 */
.L_x_47:
[----:B------:R-:W-:Y:S05]  /*1490*/  @P3 BRA `(.L_x_49) ;  /* 0x0000000000283947 */ /* 0x000fea0003800000 */
[----:B--23--:R-:W2:Y:S02]  /*14a0*/  LDS R2, [UR8+0x8] ;  /* 0x00000808ff027984 */ /* 0x00cea40008000800 */
[----:B--2---:R-:W-:-:S05]  /*14b0*/  LOP3.LUT R2, R2, 0x1800, RZ, 0xb8, !PT ;  /* 0x0000180002027812 */ /* 0x004fca00078eb8ff */
[----:B------:R3:W-:Y:S02]  /*14c0*/  STS [UR8+0x8], R2 ;  /* 0x00000802ff007988 */ /* 0x0007e40008000808 */
.L_x_48:
[----:B------:R-:W-:Y:S05]  /*14d0*/  @P3 BREAK.RELIABLE B4 ;  /* 0x0000000000043942 */ /* 0x000fea0003800100 */
[----:B------:R-:W-:Y:S05]  /*14e0*/  @P3 BRA `(.L_x_50) ;  /* 0x0000000000243947 */ /* 0x000fea0003800000 */
[----:B--23--:R-:W2:Y:S01]  /*14f0*/  LDS R2, [UR8+0x8] ;  /* 0x00000808ff027984 */ /* 0x00cea20008000800 */
[----:B------:R-:W-:-:S05]  /*1500*/  IMAD.MOV.U32 R3, RZ, RZ, 0x6000 ;  /* 0x00006000ff037424 */ /* 0x000fca00078e00ff */
[----:B--2---:R-:W-:-:S04]  /*1510*/  LOP3.LUT R2, R2, 0x6000, R3, 0xd8, !PT ;  /* 0x0000600002027812 */ /* 0x004fc800078ed803 */
[----:B------:R-:W-:-:S05]  /*1520*/  LOP3.LUT R2, R2, 0x400000, RZ, 0xb8, !PT ;  /* 0x0040000002027812 */ /* 0x000fca00078eb8ff */
[----:B------:R2:W-:Y:S02]  /*1530*/  STS [UR8+0x8], R2 ;  /* 0x00000802ff007988 */ /* 0x0005e40008000808 */
.L_x_49:
[----:B------:R-:W-:Y:S05]  /*1540*/  BSYNC.RELIABLE B4 ;  /* 0x0000000000047941 */ /* 0x000fea0003800100 */
.L_x_46:
[----:B--23--:R-:W2:Y:S02]  /*1550*/  @!P3 LDS R2, [UR8+0x8] ;  /* 0x00000808ff02b984 */ /* 0x00cea40008000800 */
[----:B--2---:R-:W-:-:S05]  /*1560*/  @!P3 LOP3.LUT R2, R2, 0x8000, RZ, 0xb8, !PT ;  /* 0x000080000202b812 */ /* 0x004fca00078eb8ff */
[----:B------:R2:W-:Y:S02]  /*1570*/  @!P3 STS [UR8+0x8], R2 ;  /* 0x00000802ff00b988 */ /* 0x0005e40008000808 */
.L_x_50:
[----:B------:R-:W-:Y:S05]  /*1580*/  BSYNC.RECONVERGENT B5 ;  /* 0x0000000000057941 */ /* 0x000fea0003800200 */
.L_x_45:
[----:B------:R-:W-:Y:S05]  /*1590*/  WARPSYNC.ALL ;  /* 0x0000000000007948 */ /* 0x000fea0003800000 */
[----:B------:R-:W-:Y:S01]  /*15a0*/  NOP ;  /* 0x0000000000007918 */ /* 0x000fe20000000000 */
[----:B------:R-:W-:-:S04]  /*15b0*/  UIADD3 UR4, UPT, UPT, UR4, 0x100, URZ ;  /* 0x0000010004047890 */ /* 0x000fc8000fffe0ff */
[----:B------:R-:W-:-:S04]  /*15c0*/  UIADD3 UR14, UP0, UPT, UR4, UR14, URZ ;  /* 0x0000000e040e7290 */ /* 0x000fc8000ff1e0ff */
[----:B------:R-:W-:Y:S01]  /*15d0*/  ULEA.HI.X.SX32 UR15, UR4, UR15, 0x1, UP0 ;  /* 0x0000000f040f7291 */ /* 0x000fe200080f0eff */
[----:B------:R-:W-:Y:S11]  /*15e0*/  @P0 BRA `(.L_x_51) ;  /* 0x0000000000300947 */ /* 0x000ff60003800000 */
[----:B--23--:R-:W2:Y:S01]  /*15f0*/  S2R R2, SR_LANEID ;  /* 0x0000000000027919 */ /* 0x00cea20000000000 */
[----:B------:R-:W-:Y:S05]  /*1600*/  WARPSYNC.ALL ;  /* 0x0000000000007948 */ /* 0x000fea0003800000 */
[----:B------:R-:W-:Y:S01]  /*1610*/  NOP ;  /* 0x0000000000007918 */ /* 0x000fe20000000000 */
[----:B--2-4-:R-:W-:-:S05]  /*1620*/  IMAD.SHL.U32 R4, R2, 0x4, RZ ;  /* 0x0000000402047824 */ /* 0x014fca00078e00ff */
[----:B------:R-:W2:Y:S01]  /*1630*/  LDS R5, [R4+UR8] ;  /* 0x0000000804057984 */ /* 0x000ea20008000800 */
[----:B------:R-:W-:-:S05]  /*1640*/  IADD3 R2, P1, PT, R4, UR14, RZ ;  /* 0x0000000e04027c10 */ /* 0x000fca000ff3e0ff */
[----:B------:R-:W-:-:S05]  /*1650*/  IMAD.X R3, RZ, RZ, UR15, P1 ;  /* 0x0000000fff037e24 */ /* 0x000fca00088e06ff */
[----:B--2---:R2:W3:Y:S01]  /*1660*/  ATOMG.E.EXCH.STRONG.GPU PT, RZ, [R2], R5 ;  /* 0x0000000502ff73a8 */ /* 0x0044e200041ee100 */
[----:B------:R-:W-:-:S04]  /*1670*/  DEPBAR {5,4,3,2,1,0} ;  /* 0x0000003f0000791a */ /* 0x000fc80000000000 */
[----:B------:R-:W4:Y:S02]  /*1680*/  CCTL.E.C.LDCU.IV.DEEP [UR14] ;  /* 0x000000000e007540 */ /* 0x000f240009c08000 */
[----:B----4-:R2:W-:Y:S01]  /*1690*/  UTMACCTL.IV [UR14] ;  /* 0x000000000e0079b9 */ /* 0x0105e20008000000 */
[----:B------:R-:W-:Y:S01]  /*16a0*/  NOP ;  /* 0x0000000000007918 */ /* 0x000fe20000000000 */
.L_x_51:
[----:B------:R-:W-:Y:S05]  /*16b0*/  @P0 BRA `(.L_x_52) ;  /* 0x00000000000c0947 */ /* 0x000fea0003800000 */
[----:B------:R0:W-:Y:S01]  /*16c0*/  UTMACMDFLUSH ;  /* 0x00000000000079b7 */ /* 0x0001e20000000000 */
[----:B------:R-:W-:Y:S05]  /*16d0*/  @P0 BRA `(.L_x_52) ;  /* 0x0000000000040947 */ /* 0x000fea0003800000 */
[----:B------:R-:W-:-:S04]  /*16e0*/  DEPBAR.LE SB0, 0x0 ;  /* 0x000080000000791a */ /* 0x000fc80000000000 */
.L_x_52:
[----:B------:R-:W-:Y:S05]  /*16f0*/  WARPSYNC.ALL ;  /* 0x0000000000007948 */ /* 0x000fea0003800000 */
[----:B------:R-:W-:Y:S01]  /*1700*/  NOP ;  /* 0x0000000000007918 */ /* 0x000fe20000000000 */
[----:B---3--:R-:W-:Y:S01]  /*1710*/  BAR.SYNC.DEFER_BLOCKING 0x0 ;  /* 0x0000000000007b1d */ /* 0x008fe20000010000 */
[----:B--2---:R-:W-:Y:S01]  /*1720*/  SHF.R.U32.HI R2, RZ, 0x5, R0 ;  /* 0x00000005ff027819 */ /* 0x004fe20000011600 */
[----:B------:R-:W-:-:S03]  /*1730*/  UIADD3 UR6, UPT, UPT, UR8, 0x30020, URZ ;  /* 0x0003002008067890 */ /* 0x000fc6000fffe0ff */
[----:B------:R-:W-:Y:S01]  /*1740*/  R2UR UR9, R2 ;  /* 0x00000000020972ca */ /* 0x000fe200000e0000 */
[----:B------:R-:W-:Y:S01]  /*1750*/  VOTEU.ALL UP0, P3 ;  /* 0x0000000000ff7886 */ /* 0x000fe20001800000 */
[----:B------:R-:W-:Y:S01]  /*1760*/  UMOV UR4, 0x1 ;  /* 0x0000000100047882 */ /* 0x000fe20000000000 */
[----:B------:R-:W-:Y:S01]  /*1770*/  VOTEU.ALL UP1, P3 ;  /* 0x0000000000ff7886 */ /* 0x000fe20001820000 */
[----:B------:R-:W-:Y:S02]  /*1780*/  BSSY.RECONVERGENT B5, `(.L_x_53) ;  /* 0x0000018000057945 */ /* 0x000fe40003800200 */
[----:B------:R-:W-:-:S04]  /*1790*/  @!UP0 UIADD3 UR18, UPT, UPT, -UR4, 0x100000, URZ ;  /* 0x0010000004128890 */ /* 0x000fc8000fffe1ff */
[----:B------:R-:W-:Y:S02]  /*17a0*/  @!UP0 USHF.L.U32 UR19, UR18, 0xb, URZ ;  /* 0x0000000b12138899 */ /* 0x000fe400080006ff */
[----:B------:R-:W-:Y:S02]  /*17b0*/  @!UP0 USHF.L.U32 UR18, UR18, 0x1, URZ ;  /* 0x0000000112128899 */ /* 0x000fe400080006ff */
[----:B------:R-:W-:-:S04]  /*17c0*/  @!UP0 UIADD3 UR4, UPT, UPT, -UR4, 0x100000, URZ ;  /* 0x0010000004048890 */ /* 0x000fc8000fffe1ff */
[----:B------:R-:W-:Y:S02]  /*17d0*/  @!UP0 USHF.L.U32 UR5, UR4, 0xb, URZ ;  /* 0x0000000b04058899 */ /* 0x000fe400080006ff */
[----:B------:R-:W-:Y:S01]  /*17e0*/  @!UP0 USHF.L.U32 UR4, UR4, 0x1, URZ ;  /* 0x0000000104048899 */ /* 0x000fe200080006ff */
[----:B------:R-:W-:Y:S01]  /*17f0*/  VOTEU.ALL UP0, P3 ;  /* 0x0000000000ff7886 */ /* 0x000fe20001800000 */
[----:B------:R-:W2:Y:S04]  /*1800*/  FENCE.VIEW.ASYNC.S ;  /* 0x00000000000073c6 */ /* 0x000ea80000000000 */
[----:B--2---:R2:W3:Y:S06]  /*1810*/  @!UP0 SYNCS.EXCH.64 URZ, [UR8+0x30000], UR18 ;  /* 0x0300001208ff85b2 */ /* 0x0044ec0008000100 */
[----:B------:R2:W3:Y:S02]  /*1820*/  @!UP1 SYNCS.EXCH.64 URZ, [UR8+0x30020], UR4 ;  /* 0x0300200408ff95b2 */ /* 0x0004e40008000100 */
[----:B---3--:R-:W-:Y:S06]  /*1830*/  BAR.SYNC.DEFER_BLOCKING 0x0 ;  /* 0x0000000000007b1d */ /* 0x008fec0000010000 */
[----:B------:R-:W-:Y:S05]  /*1840*/  @P3 BRA `(.L_x_54) ;  /* 0x00000000002c3947 */ /* 0x000fea0003800000 */
[----:B--2---:R-:W-:Y:S02]  /*1850*/  UMOV UR4, 0x1 ;  /* 0x0000000100047882 */ /* 0x004fe40000000000 */
[----:B------:R-:W-:-:S04]  /*1860*/  UIADD3 UR18, UPT, UPT, -UR4, 0x100000, URZ ;  /* 0x0010000004127890 */ /* 0x000fc8000fffe1ff */
[----:B------:R-:W-:Y:S02]  /*1870*/  USHF.L.U32 UR19, UR18, 0xb, URZ ;  /* 0x0000000b12137899 */ /* 0x000fe400080006ff */
[----:B------:R-:W-:Y:S02]  /*1880*/  USHF.L.U32 UR18, UR18, 0x1, URZ ;  /* 0x0000000112127899 */ /* 0x000fe400080006ff */
[----:B------:R-:W-:-:S04]  /*1890*/  UIADD3 UR4, UPT, UPT, -UR4, 0x100000, URZ ;  /* 0x0010000004047890 */ /* 0x000fc8000fffe1ff */
[----:B------:R-:W-:Y:S02]  /*18a0*/  USHF.L.U32 UR5, UR4, 0xb, URZ ;  /* 0x0000000b04057899 */ /* 0x000fe400080006ff */
[----:B------:R-:W-:Y:S01]  /*18b0*/  USHF.L.U32 UR4, UR4, 0x1, URZ ;  /* 0x0000000104047899 */ /* 0x000fe200080006ff */
[----:B------:R-:W2:Y:S03]  /*18c0*/  FENCE.VIEW.ASYNC.S ;  /* 0x00000000000073c6 */ /* 0x000ea60000000000 */
[----:B--2---:R3:W2:Y:S08]  /*18d0*/  SYNCS.EXCH.64 URZ, [UR8+0x30008], UR18 ;  /* 0x0300081208ff75b2 */ /* 0x0046b00008000100 */
[----:B------:R3:W4:Y:S02]  /*18e0*/  SYNCS.EXCH.64 URZ, [UR8+0x30028], UR4 ;  /* 0x0300280408ff75b2 */ /* 0x0007240008000100 */
[----:B---3--:R-:W-:Y:S01]  /*18f0*/  NOP ;  /* 0x0000000000007918 */ /* 0x008fe20000000000 */
.L_x_54:
[----:B--2---:R-:W-:Y:S05]  /*1900*/  BSYNC.RECONVERGENT B5 ;  /* 0x0000000000057941 */ /* 0x004fea0003800200 */
.L_x_53:
[----:B----4-:R-:W-:Y:S06]  /*1910*/  BAR.SYNC.DEFER_BLOCKING 0x0 ;  /* 0x0000000000007b1d */ /* 0x010fec0000010000 */
[----:B------:R-:W-:Y:S04]  /*1920*/  BSSY.RECONVERGENT B5, `(.L_x_55) ;  /* 0x000000d000057945 */ /* 0x000fe80003800200 */
[----:B------:R-:W-:Y:S05]  /*1930*/  @P3 BRA `(.L_x_56) ;  /* 0x00000000002c3947 */ /* 0x000fea0003800000 */
[----:B------:R-:W-:Y:S02]  /*1940*/  UMOV UR4, 0x1 ;  /* 0x0000000100047882 */ /* 0x000fe40000000000 */
[----:B------:R-:W-:-:S04]  /*1950*/  UIADD3 UR18, UPT, UPT, -UR4, 0x100000, URZ ;  /* 0x0010000004127890 */ /* 0x000fc8000fffe1ff */
[----:B------:R-:W-:Y:S02]  /*1960*/  USHF.L.U32 UR19, UR18, 0xb, URZ ;  /* 0x0000000b12137899 */ /* 0x000fe400080006ff */
[----:B------:R-:W-:Y:S02]  /*1970*/  USHF.L.U32 UR18, UR18, 0x1, URZ ;  /* 0x0000000112127899 */ /* 0x000fe400080006ff */
[----:B------:R-:W-:-:S04]  /*1980*/  UIADD3 UR4, UPT, UPT, -UR4, 0x100000, URZ ;  /* 0x0010000004047890 */ /* 0x000fc8000fffe1ff */
[----:B------:R-:W-:Y:S02]  /*1990*/  USHF.L.U32 UR5, UR4, 0xb, URZ ;  /* 0x0000000b04057899 */ /* 0x000fe400080006ff */
[----:B------:R-:W-:Y:S01]  /*19a0*/  USHF.L.U32 UR4, UR4, 0x1, URZ ;  /* 0x0000000104047899 */ /* 0x000fe200080006ff */
[----:B------:R-:W2:Y:S03]  /*19b0*/  FENCE.VIEW.ASYNC.S ;  /* 0x00000000000073c6 */ /* 0x000ea60000000000 */
[----:B--2---:R2:W3:Y:S08]  /*19c0*/  SYNCS.EXCH.64 URZ, [UR8+0x30010], UR18 ;  /* 0x0300101208ff75b2 */ /* 0x0044f00008000100 */
[----:B------:R2:W4:Y:S01]  /*19d0*/  SYNCS.EXCH.64 URZ, [UR8+0x30030], UR4 ;  /* 0x0300300408ff75b2 */ /* 0x0005220008000100 */
[----:B------:R-:W-:Y:S01]  /*19e0*/  NOP ;  /* 0x0000000000007918 */ /* 0x000fe20000000000 */
.L_x_56:
[----:B--2---:R-:W-:Y:S05]  /*19f0*/  BSYNC.RECONVERGENT B5 ;  /* 0x0000000000057941 */ /* 0x004fea0003800200 */
.L_x_55:
[----:B---34-:R-:W-:Y:S01]  /*1a00*/  BAR.SYNC.DEFER_BLOCKING 0x0 ;  /* 0x0000000000007b1d */ /* 0x018fe20000010000 */
[----:B------:R-:W-:Y:S01]  /*1a10*/  USHF.L.U32 UR23, UR13, 0x7, URZ ;  /* 0x000000070d177899 */ /* 0x000fe200080006ff */
[----:B------:R-:W-:Y:S01]  /*1a20*/  ISETP.GE.AND P0, PT, R6, 0x1, PT ;  /* 0x000000010600780c */ /* 0x000fe20003f06270 */
[----:B------:R-:W-:-:S03]  /*1a30*/  USHF.L.U32 UR7, UR16, 0x6, URZ ;  /* 0x0000000610077899 */ /* 0x000fc600080006ff */
        /* <DEDUP_REMOVED lines=13> */
.L_x_58:
[----:B--2---:R-:W-:Y:S05]  /*1b10*/  BSYNC.RECONVERGENT B5 ;  /* 0x0000000000057941 */ /* 0x004fea0003800200 */
.L_x_57:
[----:B------:R-:W-:Y:S05]  /*1b20*/  @!P0 BRA `(.L_x_59) ;  /* 0x0000000c00508947 */ /* 0x000fea0003800000 */
[----:B---34-:R-:W-:Y:S01]  /*1b30*/  BAR.SYNC.DEFER_BLOCKING 0x0 ;  /* 0x0000000000007b1d */ /* 0x018fe20000010000 */
[----:B------:R-:W-:Y:S01]  /*1b40*/  @!P3 IMAD.MOV.U32 R2, RZ, RZ, 0xc000 ;  /* 0x0000c000ff02b424 */ /* 0x000fe200078e00ff */
[----:B------:R-:W-:Y:S01]  /*1b50*/  ELECT P1, URZ, PT ;  /* 0x0000000000ff782f */ /* 0x000fe20003820000 */
[----:B------:R-:W-:-:S03]  /*1b60*/  ULOP3.LUT UR4, UR9, 0x1, URZ, 0xc0, !UPT ;  /* 0x0000000109047892 */ /* 0x000fc6000f8ec0ff */
[C---:B------:R-:W-:Y:S02]  /*1b70*/  ISETP.LT.U32.AND P1, PT, R36.reuse, 0x40, P1 ;  /* 0x000000402400780c */ /* 0x040fe40000f21070 */
[----:B------:R-:W-:Y:S01]  /*1b80*/  ELECT P0, URZ, PT ;  /* 0x0000000000ff782f */ /* 0x000fe20003800000 */
[----:B------:R-:W-:Y:S02]  /*1b90*/  ULEA UR20, UR4, UR8, 0xe ;  /* 0x0000000804147291 */ /* 0x000fe4000f8e70ff */
[----:B------:R-:W-:Y:S01]  /*1ba0*/  USHF.L.U32 UR22, UR4, 0x6, URZ ;  /* 0x0000000604167899 */ /* 0x000fe200080006ff */
[----:B------:R-:W-:Y:S01]  /*1bb0*/  ISETP.LT.U32.AND P0, PT, R36, 0x40, P0 ;  /* 0x000000402400780c */ /* 0x000fe20000701070 */
[----:B------:R-:W-:Y:S01]  /*1bc0*/  UIMAD UR4, UR4, -0x2000, UR20 ;  /* 0xffffe000040478a4 */ /* 0x000fe2000f8e0214 */
[----:B------:R-:W-:-:S04]  /*1bd0*/  UMOV UR19, UR7 ;  /* 0x0000000700137c82 */ /* 0x000fc80008000000 */
[----:B------:R-:W-:Y:S01]  /*1be0*/  UMOV UR18, UR22 ;  /* 0x0000001600127c82 */ /* 0x000fe20008000000 */
[----:B------:R-:W-:Y:S01]  /*1bf0*/  VOTEU.ANY UP0, P1 ;  /* 0x0000000000ff7886 */ /* 0x000fe20000800100 */
[----:B------:R2:W-:Y:S01]  /*1c00*/  @!P3 SYNCS.ARRIVE.TRANS64 RZ, [UR8+0x30000], R2 ;  /* 0x03000002ffffb9a7 */ /* 0x0005e20008000008 */
[----:B------:R3:W-:Y:S06]  /*1c10*/  MEMBAR.ALL.CTA ;  /* 0x0000000000007992 */ /* 0x0007ec0000008000 */
[----:B---3--:R-:W3:Y:S01]  /*1c20*/  FENCE.VIEW.ASYNC.S ;  /* 0x00000000000073c6 */ /* 0x008ee20000000000 */
[----:B------:R-:W-:Y:S01]  /*1c30*/  @UP0 UIADD3 UR21, UPT, UPT, UR8, 0x30000, URZ ;  /* 0x0003000008150890 */ /* 0x000fe2000fffe0ff */
[----:B---3--:R-:W-:Y:S01]  /*1c40*/  VOTEU.ANY UP0, P1 ;  /* 0x0000000000ff7886 */ /* 0x008fe20000800100 */
[----:B------:R-:W-:-:S05]  /*1c50*/  VOTEU.ANY UP1, P0 ;  /* 0x0000000000ff7886 */ /* 0x000fca0000020100 */
[----:B------:R-:W-:Y:S02]  /*1c60*/  @UP1 UIADD3 UR16, UPT, UPT, UR4, 0x20000, URZ ;  /* 0x0002000004101890 */ /* 0x000fe4000fffe0ff */
[----:B------:R-:W-:Y:S01]  /*1c70*/  @UP1 UIADD3 UR17, UPT, UPT, UR8, 0x30000, URZ ;  /* 0x0003000008111890 */ /* 0x000fe2000fffe0ff */
[----:B------:R-:W-:Y:S01]  /*1c80*/  VOTEU.ANY UP1, P0 ;  /* 0x0000000000ff7886 */ /* 0x000fe20000020100 */
[----:B------:R-:W-:Y:S06]  /*1c90*/  BAR.SYNC.DEFER_BLOCKING 0x0 ;  /* 0x0000000000007b1d */ /* 0x000fec0000010000 */
[----:B------:R2:W-:Y:S01]  /*1ca0*/  @UP0 UTMALDG.2D [UR20], [UR10] ;  /* 0x000000140a0005b4 */ /* 0x0005e20008008000 */
[----:B------:R-:W-:Y:S01]  /*1cb0*/  UISETP.NE.U32.AND UP0, UPT, UR9, URZ, UPT ;  /* 0x000000ff0900728c */ /* 0x000fe2000bf05070 */
[----:B------:R-:W-:Y:S06]  /*1cc0*/  BAR.SYNC.DEFER_BLOCKING 0x0 ;  /* 0x0000000000007b1d */ /* 0x000fec0000010000 */
[----:B------:R2:W-:Y:S02]  /*1cd0*/  @UP1 UTMALDG.2D [UR16], [UR32] ;  /* 0x00000010200015b4 */ /* 0x0005e40008008000 */
[----:B------:R-:W-:Y:S06]  /*1ce0*/  BAR.SYNC.DEFER_BLOCKING 0x0 ;  /* 0x0000000000007b1d */ /* 0x000fec0000010000 */
[----:B------:R-:W3:Y:S02]  /*1cf0*/  SYNCS.PHASECHK.TRANS64.TRYWAIT P0, [UR8+0x30000], RZ ;  /* 0x030000ffff0075a7 */ /* 0x000ee40008001108 */
[----:B--23--:R-:W-:Y:S05]  /*1d00*/  @!P0 BRA `(.L_x_60) ;  /* 0x0000001000ac8947 */ /* 0x00cfea0003800000 */
.L_x_78:
[----:B------:R-:W-:Y:S05]  /*1d10*/  BRA.U UP0, `(.L_x_61) ;  /* 0x0000000100c87547 */ /* 0x000fea000b800000 */
[----:B------:R-:W-:Y:S02]  /*1d20*/  USHF.R.U32.HI UR16, URZ, 0x4, UR8 ;  /* 0x00000004ff107899 */ /* 0x000fe40008011608 */
[----:B------:R-:W-:Y:S02]  /*1d30*/  UIADD3 UR13, UPT, UPT, UR8, 0x20000, URZ ;  /* 0x00020000080d7890 */ /* 0x000fe4000fffe0ff */
[----:B------:R-:W-:Y:S02]  /*1d40*/  USGXT.U32 UR16, UR16, 0xe ;  /* 0x0000000e1010789a */ /* 0x000fe40008000000 */
[----:B------:R-:W-:Y:S02]  /*1d50*/  USHF.R.U32.HI UR13, URZ, 0x4, UR13 ;  /* 0x00000004ff0d7899 */ /* 0x000fe4000801160d */
[----:B------:R-:W-:Y:S02]  /*1d60*/  UIADD3 UR50, UP0, UPT, UR16, 0x2, URZ ;  /* 0x0000000210327890 */ /* 0x000fe4000ff1e0ff */
[----:B------:R-:W-:Y:S01]  /*1d70*/  USGXT.U32 UR18, UR13, 0xe ;  /* 0x0000000e0d12789a */ /* 0x000fe20008000000 */
[----:B------:R-:W-:Y:S01]  /*1d80*/  UMOV UR4, URZ ;  /* 0x000000ff00047c82 */ /* 0x000fe20008000000 */
[----:B------:R-:W-:Y:S01]  /*1d90*/  UMOV UR5, URZ ;  /* 0x000000ff00057c82 */ /* 0x000fe20008000000 */
[----:B------:R-:W-:-:S02]  /*1da0*/  UIADD3.X UR51, UPT, UPT, UR4, 0x40004040, URZ, UP0, !UPT ;  /* 0x4000404004337890 */ /* 0x000fc400087fe4ff */
[----:B------:R-:W-:Y:S02]  /*1db0*/  UIADD3 UR48, UP0, UPT, UR18, 0x2, URZ ;  /* 0x0000000212307890 */ /* 0x000fe4000ff1e0ff */
[----:B------:R-:W-:Y:S02]  /*1dc0*/  UIADD3.64 UR26, UPT, UPT, UR50, 0x4, URZ ;  /* 0x00000004321a7897 */ /* 0x000fe4000fffe0ff */
[----:B------:R-:W-:Y:S02]  /*1dd0*/  UIADD3.X UR49, UPT, UPT, UR5, 0x40004040, URZ, UP0, !UPT ;  /* 0x4000404005317890 */ /* 0x000fe400087fe4ff */
[----:B------:R-:W-:Y:S02]  /*1de0*/  UIADD3.64 UR4, UPT, UPT, UR50, 0x2, URZ ;  /* 0x0000000232047897 */ /* 0x000fe4000fffe0ff */
[----:B------:R-:W-:Y:S02]  /*1df0*/  UIADD3.64 UR24, UPT, UPT, UR48, 0x2, URZ ;  /* 0x0000000230187897 */ /* 0x000fe4000fffe0ff */
[----:B------:R-:W-:-:S02]  /*1e00*/  UIADD3.64 UR28, UPT, UPT, UR48, 0x4, URZ ;  /* 0x00000004301c7897 */ /* 0x000fc4000fffe0ff */
[----:B------:R-:W-:Y:S02]  /*1e10*/  UIADD3.64 UR30, UPT, UPT, UR50, 0x3fe, URZ ;  /* 0x000003fe321e7897 */ /* 0x000fe4000fffe0ff */
[----:B------:R-:W-:Y:S02]  /*1e20*/  UIADD3.64 UR34, UPT, UPT, UR48, 0x1fe, URZ ;  /* 0x000001fe30227897 */ /* 0x000fe4000fffe0ff */
[----:B------:R-:W-:Y:S02]  /*1e30*/  UIADD3.64 UR36, UPT, UPT, UR50, 0x400, URZ ;  /* 0x0000040032247897 */ /* 0x000fe4000fffe0ff */
[----:B------:R-:W-:Y:S02]  /*1e40*/  UIADD3.64 UR38, UPT, UPT, UR48, 0x200, URZ ;  /* 0x0000020030267897 */ /* 0x000fe4000fffe0ff */
[----:B------:R-:W-:Y:S02]  /*1e50*/  UIADD3.64 UR40, UPT, UPT, UR50, 0x402, URZ ;  /* 0x0000040232287897 */ /* 0x000fe4000fffe0ff */
[----:B------:R-:W-:Y:S01]  /*1e60*/  UIADD3.64 UR42, UPT, UPT, UR48, 0x202, URZ ;  /* 0x00000202302a7897 */ /* 0x000fe2000fffe0ff */
[----:B------:R-:W-:Y:S01]  /*1e70*/  UMOV UR20, 0x0 ;  /* 0x0000000000147882 */ /* 0x000fe20000000000 */
[----:B------:R-:W-:Y:S01]  /*1e80*/  UMOV UR21, 0x8100490 ;  /* 0x0810049000157882 */ /* 0x000fe20000000000 */
[----:B------:R-:W-:Y:S01]  /*1e90*/  UIADD3.64 UR44, UPT, UPT, UR50, 0x404, URZ ;  /* 0x00000404322c7897 */ /* 0x000fe2000fffe0ff */
[----:B------:R-:W-:Y:S01]  /*1ea0*/  UMOV UR17, 0x40004040 ;  /* 0x4000404000117882 */ /* 0x000fe20000000000 */
[----:B------:R-:W-:Y:S01]  /*1eb0*/  UIADD3.64 UR46, UPT, UPT, UR48, 0x204, URZ ;  /* 0x00000204302e7897 */ /* 0x000fe2000fffe0ff */
[----:B------:R-:W-:Y:S01]  /*1ec0*/  UMOV UR19, 0x40004040 ;  /* 0x4000404000137882 */ /* 0x000fe20000000000 */
[----:B------:R-:W-:Y:S01]  /*1ed0*/  UMOV UR52, 0x0 ;  /* 0x0000000000347882 */ /* 0x000fe20000000000 */
[----:B------:R-:W-:Y:S01]  /*1ee0*/  UMOV UR53, 0x8100490 ;  /* 0x0810049000357882 */ /* 0x000fe20000000000 */
[----:B------:R-:W-:Y:S01]  /*1ef0*/  UMOV UR54, 0x0 ;  /* 0x0000000000367882 */ /* 0x000fe20000000000 */
[----:B------:R-:W-:Y:S01]  /*1f00*/  UMOV UR55, 0x8100490 ;  /* 0x0810049000377882 */ /* 0x000fe20000000000 */
[----:B------:R2:W-:Y:S01]  /*1f10*/  UTCHMMA gdesc[UR16], gdesc[UR18], tmem[UR12], tmem[UR20], idesc[UR21], !UPT ;  /* 0x00ff1412100075ea */ /* 0x0005e2000f80000c */
[----:B------:R-:W-:Y:S01]  /*1f20*/  UMOV UR56, 0x0 ;  /* 0x0000000000387882 */ /* 0x000fe20000000000 */
[----:B------:R-:W-:Y:S01]  /*1f30*/  UMOV UR57, 0x8100490 ;  /* 0x0810049000397882 */ /* 0x000fe20000000000 */
[----:B------:R2:W-:Y:S01]  /*1f40*/  UTCHMMA gdesc[UR50], gdesc[UR48], tmem[UR12], tmem[UR52], idesc[UR53], UPT ;  /* 0x00ff3430320075ea */ /* 0x0005e2000b80000c */
        /* <DEDUP_REMOVED lines=12> */
[----:B------:R2:W-:Y:S01]  /*2010*/  UTCHMMA gdesc[UR40], gdesc[UR42], tmem[UR12], tmem[UR62], idesc[UR63], UPT ;  /* 0x00ff3e2a280075ea */ /* 0x0005e2000b80000c */
[----:B------:R2:W-:Y:S01]  /*2020*/  UTCHMMA gdesc[UR44], gdesc[UR46], tmem[UR12], tmem[UR64], idesc[UR65], UPT ;  /* 0x00ff402e2c0075ea */ /* 0x0005e2000b80000c */
[----:B------:R-:W-:Y:S01]  /*2030*/  NOP ;  /* 0x0000000000007918 */ /* 0x000fe20000000000 */
.L_x_61:
[----:B------:R-:W-:Y:S01]  /*2040*/  ELECT P0, URZ, PT ;  /* 0x0000000000ff782f */ /* 0x000fe20003800000 */
[----:B--2---:R-:W-:Y:S01]  /*2050*/  UMOV UR4, UR6 ;  /* 0x0000000600047c82 */ /* 0x004fe20008000000 */
[----:B------:R-:W-:Y:S02]  /*2060*/  UMOV UR5, URZ ;  /* 0x000000ff00057c82 */ /* 0x000fe40008000000 */
[----:B------:R-:W-:-:S13]  /*2070*/  ISETP.LT.U32.AND P0, PT, R36, 0x20, P0 ;  /* 0x000000202400780c */ /* 0x000fda0000701070 */
[----:B------:R-:W-:Y:S01]  /*2080*/  VOTEU.ANY UP0, P0 ;  /* 0x0000000000ff7886 */ /* 0x000fe20000000100 */
[----:B------:R-:W-:Y:S01]  /*2090*/  VOTEU.ANY UP1, P0 ;  /* 0x0000000000ff7886 */ /* 0x000fe20000020100 */
[----:B------:R-:W-:-:S03]  /*20a0*/  ISETP.GE.U32.AND P0, PT, R6, 0x81, PT ;  /* 0x000000810600780c */ /* 0x000fc60003f06070 */
[----:B------:R-:W-:Y:S02]  /*20b0*/  @UP0 UMOV UR4, UR4 ;  /* 0x0000000400040c82 */ /* 0x000fe40008000000 */
[----:B------:R2:W-:Y:S01]  /*20c0*/  @UP1 UTCBAR [UR4], URZ ;  /* 0x000000ff040013e9 */ /* 0x0005e200080000ff */
[----:B------:R-:W-:Y:S06]  /*20d0*/  BAR.SYNC.DEFER_BLOCKING 0x0 ;  /* 0x0000000000007b1d */ /* 0x000fec0000010000 */
[----:B------:R-:W3:Y:S02]  /*20e0*/  SYNCS.PHASECHK.TRANS64.TRYWAIT P1, [UR8+0x30020], RZ ;  /* 0x030020ffff0075a7 */ /* 0x000ee40008021108 */
[----:B--23--:R-:W-:Y:S05]  /*20f0*/  @!P1 BRA `(.L_x_62) ;  /* 0x0000000c00bc9947 */ /* 0x00cfea0003800000 */
.L_x_79:
[----:B------:R-:W-:Y:S01]  /*2100*/  IMAD.MOV.U32 R2, RZ, RZ, RZ ;  /* 0x000000ffff027224 */ /* 0x000fe200078e00ff */
[----:B------:R-:W-:Y:S06]  /*2110*/  @!P0 BRA `(.L_x_59) ;  /* 0x0000000400d48947 */ /* 0x000fec0003800000 */
[----:B------:R-:W2:Y:S01]  /*2120*/  LDCU UR34, c[0x0][0x3a0] ;  /* 0x00007400ff2277ac */ /* 0x000ea20008000800 */
[----:B------:R-:W-:Y:S01]  /*2130*/  UMOV UR35, 0x80 ;  /* 0x0000008000237882 */ /* 0x000fe20000000000 */
[----:B------:R-:W-:-:S05]  /*2140*/  UMOV UR13, 0x1 ;  /* 0x00000001000d7882 */ /* 0x000fca0000000000 */
.L_x_66:
[----:B------:R-:W-:Y:S01]  /*2150*/  BAR.SYNC.DEFER_BLOCKING 0x0 ;  /* 0x0000000000007b1d */ /* 0x000fe20000010000 */
[----:B------:R-:W-:Y:S01]  /*2160*/  ULEA UR42, UR13, UR8, 0x3 ;  /* 0x000000080d2a7291 */ /* 0x000fe2000f8e18ff */
[----:B------:R-:W-:Y:S01]  /*2170*/  @!P3 IMAD.MOV.U32 R3, RZ, RZ, 0xc000 ;  /* 0x0000c000ff03b424 */ /* 0x000fe200078e00ff */
[----:B------:R-:W-:Y:S01]  /*2180*/  ELECT P1, URZ, PT ;  /* 0x0000000000ff782f */ /* 0x000fe20003820000 */
[----:B------:R-:W-:-:S03]  /*2190*/  ULEA UR16, UR13, UR8, 0xf ;  /* 0x000000080d107291 */ /* 0x000fc6000f8e78ff */
[----:B------:R-:W-:Y:S01]  /*21a0*/  ISETP.LT.U32.AND P1, PT, R36, 0x40, P1 ;  /* 0x000000402400780c */ /* 0x000fe20000f21070 */
[----:B------:R-:W-:Y:S01]  /*21b0*/  ULOP3.LUT UR5, UR9, 0x1, URZ, 0xc0, !UPT ;  /* 0x0000000109057892 */ /* 0x000fe2000f8ec0ff */
[----:B------:R-:W-:-:S03]  /*21c0*/  ELECT P0, URZ, PT ;  /* 0x0000000000ff782f */ /* 0x000fc60003800000 */
[----:B------:R-:W-:Y:S02]  /*21d0*/  ULEA UR20, UR5, UR16, 0xe ;  /* 0x0000001005147291 */ /* 0x000fe4000f8e70ff */
[----:B------:R-:W-:Y:S01]  /*21e0*/  ULEA UR22, UR5, UR35, 0x6 ;  /* 0x0000002305167291 */ /* 0x000fe2000f8e30ff */
[----:B------:R-:W-:Y:S01]  /*21f0*/  ISETP.LT.U32.AND P0, PT, R36, 0x40, P0 ;  /* 0x000000402400780c */ /* 0x000fe20000701070 */
[----:B------:R-:W-:-:S04]  /*2200*/  ULEA UR4, UR13, UR8, 0xe ;  /* 0x000000080d047291 */ /* 0x000fc8000f8e70ff */
[----:B------:R-:W-:Y:S01]  /*2210*/  VOTEU.ANY UP0, P1 ;  /* 0x0000000000ff7886 */ /* 0x000fe20000800100 */
[----:B------:R-:W-:Y:S01]  /*2220*/  UIADD3 UR17, UPT, UPT, UR4, 0x20000, URZ ;  /* 0x0002000004117890 */ /* 0x000fe2000fffe0ff */
[----:B------:R-:W-:Y:S01]  /*2230*/  UMOV UR6, UR22 ;  /* 0x0000001600067c82 */ /* 0x000fe20008000000 */
[----:B------:R3:W-:Y:S01]  /*2240*/  @!P3 SYNCS.ARRIVE.TRANS64 RZ, [UR42+0x30000], R3 ;  /* 0x03000003ffffb9a7 */ /* 0x0007e2000800002a */
[----:B------:R4:W-:Y:S06]  /*2250*/  MEMBAR.ALL.CTA ;  /* 0x0000000000007992 */ /* 0x0009ec0000008000 */
[----:B----4-:R-:W4:Y:S01]  /*2260*/  FENCE.VIEW.ASYNC.S ;  /* 0x00000000000073c6 */ /* 0x010f220000000000 */
[----:B------:R-:W-:Y:S01]  /*2270*/  @UP0 UIADD3 UR21, UPT, UPT, UR42, 0x30000, URZ ;  /* 0x000300002a150890 */ /* 0x000fe2000fffe0ff */
[----:B----4-:R-:W-:Y:S01]  /*2280*/  VOTEU.ANY UP0, P1 ;  /* 0x0000000000ff7886 */ /* 0x010fe20000800100 */
[----:B------:R-:W-:Y:S01]  /*2290*/  VOTEU.ANY UP1, P0 ;  /* 0x0000000000ff7886 */ /* 0x000fe20000020100 */
[----:B------:R-:W-:Y:S01]  /*22a0*/  ULEA UR4, UR5, UR17, 0xd ;  /* 0x0000001105047291 */ /* 0x000fe2000f8e68ff */
[----:B---3--:R-:W-:-:S03]  /*22b0*/  IMAD.U32 R3, R2, -0x80000000, RZ ;  /* 0x8000000002037824 */ /* 0x008fc600078e00ff */
        /* <DEDUP_REMOVED lines=8> */
[----:B------:R-:W4:Y:S02]  /*2340*/  SYNCS.PHASECHK.TRANS64.TRYWAIT P0, [UR42+0x30000], R3 ;  /* 0x03000003ff0075a7 */ /* 0x000f24000800112a */
[----:B---34-:R-:W-:Y:S05]  /*2350*/  @!P0 BRA `(.L_x_63) ;  /* 0x0000000c00308947 */ /* 0x018fea0003800000 */
.L_x_80:
[----:B------:R-:W-:Y:S05]  /*2360*/  BRA.U UP0, `(.L_x_64) ;  /* 0x0000000100f47547 */ /* 0x000fea000b800000 */
[----:B------:R-:W-:Y:S02]  /*2370*/  USHF.R.U32.HI UR20, URZ, 0x4, UR16 ;  /* 0x00000004ff147899 */ /* 0x000fe40008011610 */
[----:B------:R-:W-:Y:S02]  /*2380*/  USHF.R.U32.HI UR24, URZ, 0x4, UR17 ;  /* 0x00000004ff187899 */ /* 0x000fe40008011611 */
[----:B------:R-:W-:Y:S02]  /*2390*/  USGXT.U32 UR20, UR20, 0xe ;  /* 0x0000000e1414789a */ /* 0x000fe40008000000 */
[----:B------:R-:W-:Y:S02]  /*23a0*/  USGXT.U32 UR24, UR24, 0xe ;  /* 0x0000000e1818789a */ /* 0x000fe40008000000 */
[----:B------:R-:W-:Y:S02]  /*23b0*/  UIADD3 UR28, UP0, UPT, UR20, 0x2, URZ ;  /* 0x00000002141c7890 */ /* 0x000fe4000ff1e0ff */
[----:B------:R-:W-:Y:S01]  /*23c0*/  UIADD3 UR26, UP1, UPT, UR24, 0x2, URZ ;  /* 0x00000002181a7890 */ /* 0x000fe2000ff3e0ff */
[----:B------:R-:W-:Y:S01]  /*23d0*/  UMOV UR4, URZ ;  /* 0x000000ff00047c82 */ /* 0x000fe20008000000 */
[----:B------:R-:W-:Y:S01]  /*23e0*/  UMOV UR5, URZ ;  /* 0x000000ff00057c82 */ /* 0x000fe20008000000 */
[----:B------:R-:W-:-:S02]  /*23f0*/  UIADD3.X UR29, UPT, UPT, UR4, 0x40004040, URZ, UP0, !UPT ;  /* 0x40004040041d7890 */ /* 0x000fc400087fe4ff */
[----:B------:R-:W-:Y:S02]  /*2400*/  UIADD3 UR44, UP3, UPT, UR28, 0x2, URZ ;  /* 0x000000021c2c7890 */ /* 0x000fe4000ff7e0ff */
[----:B------:R-:W-:Y:S02]  /*2410*/  UIADD3.X UR27, UPT, UPT, UR5, 0x40004040, URZ, UP1, !UPT ;  /* 0x40004040051b7890 */ /* 0x000fe40008ffe4ff */
[----:B------:R-:W-:Y:S02]  /*2420*/  UIADD3 UR46, UP2, UPT, UR26, 0x2, URZ ;  /* 0x000000021a2e7890 */ /* 0x000fe4000ff5e0ff */
[----:B------:R-:W-:Y:S02]  /*2430*/  UIADD3 UR48, UP6, UPT, UR28, 0x4, URZ ;  /* 0x000000041c307890 */ /* 0x000fe4000ffde0ff */
[----:B------:R-:W-:Y:S02]  /*2440*/  UIADD3 UR50, UP5, UPT, UR26, 0x4, URZ ;  /* 0x000000041a327890 */ /* 0x000fe4000ffbe0ff */
[----:B------:R-:W-:-:S02]  /*2450*/  UIADD3 UR52, UP1, UPT, UR28, 0x3fe, URZ ;  /* 0x000003fe1c347890 */ /* 0x000fc4000ff3e0ff */
[----:B------:R-:W-:Y:S02]  /*2460*/  UIADD3 UR54, UP0, UPT, UR26, 0x1fe, URZ ;  /* 0x000001fe1a367890 */ /* 0x000fe4000ff1e0ff */
[----:B------:R-:W-:Y:S02]  /*2470*/  UIADD3.X UR45, UPT, UPT, UR29, URZ, URZ, UP3, !UPT ;  /* 0x000000ff1d2d7290 */ /* 0x000fe40009ffe4ff */
[----:B------:R-:W-:Y:S02]  /*2480*/  UIADD3 UR56, UP4, UPT, UR28, 0x400, URZ ;  /* 0x000004001c387890 */ /* 0x000fe4000ff9e0ff */
[----:B------:R-:W-:Y:S02]  /*2490*/  UIADD3 UR58, UP3, UPT, UR26, 0x200, URZ ;  /* 0x000002001a3a7890 */ /* 0x000fe4000ff7e0ff */
[----:B------:R-:W-:Y:S02]  /*24a0*/  UIADD3.X UR47, UPT, UPT, UR27, URZ, URZ, UP2, !UPT ;  /* 0x000000ff1b2f7290 */ /* 0x000fe400097fe4ff */
[----:B------:R-:W-:-:S02]  /*24b0*/  UIADD3.X UR49, UPT, UPT, UR29, URZ, URZ, UP6, !UPT ;  /* 0x000000ff1d317290 */ /* 0x000fc4000b7fe4ff */
[----:B------:R-:W-:Y:S02]  /*24c0*/  UIADD3 UR60, UP2, UPT, UR28, 0x402, URZ ;  /* 0x000004021c3c7890 */ /* 0x000fe4000ff5e0ff */
[----:B------:R-:W-:Y:S02]  /*24d0*/  UIADD3 UR62, UP6, UPT, UR26, 0x202, URZ ;  /* 0x000002021a3e7890 */ /* 0x000fe4000ffde0ff */
[----:B------:R-:W-:Y:S02]  /*24e0*/  UIADD3.X UR51, UPT, UPT, UR27, URZ, URZ, UP5, !UPT ;  /* 0x000000ff1b337290 */ /* 0x000fe4000affe4ff */
[----:B------:R-:W-:Y:S02]  /*24f0*/  UIADD3.X UR53, UPT, UPT, UR29, URZ, URZ, UP1, !UPT ;  /* 0x000000ff1d357290 */ /* 0x000fe40008ffe4ff */
[----:B------:R-:W-:Y:S02]  /*2500*/  UIADD3 UR4, UP5, UPT, UR28, 0x404, URZ ;  /* 0x000004041c047890 */ /* 0x000fe4000ffbe0ff */
[----:B------:R-:W-:-:S02]  /*2510*/  UIADD3 UR30, UP1, UPT, UR26, 0x204, URZ ;  /* 0x000002041a1e7890 */ /* 0x000fc4000ff3e0ff */
[----:B------:R-:W-:Y:S02]  /*2520*/  UIADD3.X UR55, UPT, UPT, UR27, URZ, URZ, UP0, !UPT ;  /* 0x000000ff1b377290 */ /* 0x000fe400087fe4ff */
[----:B------:R-:W-:Y:S02]  /*2530*/  UIADD3.X UR57, UPT, UPT, UR29, URZ, URZ, UP4, !UPT ;  /* 0x000000ff1d397290 */ /* 0x000fe4000a7fe4ff */
[----:B------:R-:W-:Y:S02]  /*2540*/  UIADD3.X UR59, UPT, UPT, UR27, URZ, URZ, UP3, !UPT ;  /* 0x000000ff1b3b7290 */ /* 0x000fe40009ffe4ff */
[----:B------:R-:W-:Y:S02]  /*2550*/  UIADD3.X UR61, UPT, UPT, UR29, URZ, URZ, UP2, !UPT ;  /* 0x000000ff1d3d7290 */ /* 0x000fe400097fe4ff */
[----:B------:R-:W-:Y:S01]  /*2560*/  UIADD3.X UR63, UPT, UPT, UR27, URZ, URZ, UP6, !UPT ;  /* 0x000000ff1b3f7290 */ /* 0x000fe2000b7fe4ff */
[----:B------:R-:W-:Y:S01]  /*2570*/  UMOV UR18, 0x0 ;  /* 0x0000000000127882 */ /* 0x000fe20000000000 */
[----:B------:R-:W-:Y:S01]  /*2580*/  UMOV UR19, 0x8100490 ;  /* 0x0810049000137882 */ /* 0x000fe20000000000 */
[----:B------:R-:W-:Y:S01]  /*2590*/  UMOV UR21, 0x40004040 ;  /* 0x4000404000157882 */ /* 0x000fe20000000000 */
[----:B------:R-:W-:Y:S01]  /*25a0*/  UMOV UR25, 0x40004040 ;  /* 0x4000404000197882 */ /* 0x000fe20000000000 */
[----:B------:R-:W-:Y:S01]  /*25b0*/  UIADD3.X UR5, UPT, UPT, UR29, URZ, URZ, UP5, !UPT ;  /* 0x000000ff1d057290 */ /* 0x000fe2000affe4ff */
[----:B------:R3:W-:Y:S01]  /*25c0*/  UTCHMMA gdesc[UR20], gdesc[UR24], tmem[UR12], tmem[UR18], idesc[UR19], UPT ;  /* 0x00ff1218140075ea */ /* 0x0007e2000b80000c */
[----:B------:R-:W-:Y:S01]  /*25d0*/  UIADD3.X UR31, UPT, UPT, UR27, URZ, URZ, UP1, !UPT ;  /* 0x000000ff1b1f7290 */ /* 0x000fe20008ffe4ff */
[----:B------:R-:W-:Y:S01]  /*25e0*/  UMOV UR16, 0x0 ;  /* 0x0000000000107882 */ /* 0x000fe20000000000 */
[----:B------:R-:W-:Y:S01]  /*25f0*/  UMOV UR17, 0x8100490 ;  /* 0x0810049000117882 */ /* 0x000fe20000000000 */
[----:B------:R-:W-:Y:S01]  /*2600*/  UMOV UR40, 0x0 ;  /* 0x0000000000287882 */ /* 0x000fe20000000000 */
[----:B------:R-:W-:Y:S01]  /*2610*/  UMOV UR41, 0x8100490 ;  /* 0x0810049000297882 */ /* 0x000fe20000000000 */
        /* <DEDUP_REMOVED lines=18> */
.L_x_64:
[----:B------:R-:W-:Y:S01]  /*2740*/  ELECT P0, URZ, PT ;  /* 0x0000000000ff782f */ /* 0x000fe20003800000 */
[----:B---3--:R-:W-:-:S03]  /*2750*/  UIADD3 UR4, UPT, UPT, UR42, 0x30020, URZ ;  /* 0x000300202a047890 */ /* 0x008fc6000fffe0ff */
[----:B------:R-:W-:Y:S01]  /*2760*/  ISETP.LT.U32.AND P0, PT, R36, 0x20, P0 ;  /* 0x000000202400780c */ /* 0x000fe20000701070 */
[----:B------:R-:W-:-:S12]  /*2770*/  UMOV UR5, URZ ;  /* 0x000000ff00057c82 */ /* 0x000fd80008000000 */
[----:B------:R-:W-:Y:S01]  /*2780*/  VOTEU.ANY UP0, P0 ;  /* 0x0000000000ff7886 */ /* 0x000fe20000000100 */
[----:B------:R-:W-:-:S04]  /*2790*/  VOTEU.ANY UP1, P0 ;  /* 0x0000000000ff7886 */ /* 0x000fc80000020100 */
[----:B------:R-:W-:Y:S02]  /*27a0*/  @UP0 UMOV UR4, UR4 ;  /* 0x0000000400040c82 */ /* 0x000fe40008000000 */
[----:B------:R3:W-:Y:S01]  /*27b0*/  @UP1 UTCBAR [UR4], URZ ;  /* 0x000000ff040013e9 */ /* 0x0007e200080000ff */
[----:B------:R-:W-:Y:S06]  /*27c0*/  BAR.SYNC.DEFER_BLOCKING 0x0 ;  /* 0x0000000000007b1d */ /* 0x000fec0000010000 */
[----:B------:R-:W4:Y:S02]  /*27d0*/  SYNCS.PHASECHK.TRANS64.TRYWAIT P0, [UR42+0x30020], R3 ;  /* 0x03002003ff0075a7 */ /* 0x000f24000800112a */
[----:B---34-:R-:W-:Y:S05]  /*27e0*/  @!P0 BRA `(.L_x_65) ;  /* 0x0000000800188947 */ /* 0x018fea0003800000 */
.L_x_81:
[----:B------:R-:W-:Y:S02]  /*27f0*/  UIADD3 UR13, UPT, UPT, UR13, 0x1, URZ ;  /* 0x000000010d0d7890 */ /* 0x000fe4000fffe0ff */
[----:B------:R-:W-:Y:S02]  /*2800*/  UIADD3 UR35, UPT, UPT, UR35, 0x80, URZ ;  /* 0x0000008023237890 */ /* 0x000fe4000fffe0ff */
[----:B------:R-:W-:-:S04]  /*2810*/  UISETP.NE.U32.AND UP0, UPT, UR13, 0x4, UPT ;  /* 0x000000040d00788c */ /* 0x000fc8000bf05070 */
[----:B------:R-:W-:Y:S02]  /*2820*/  USEL UR13, UR13, URZ, UP0 ;  /* 0x000000ff0d0d7287 */ /* 0x000fe40008000000 */
[----:B------:R-:W-:Y:S02]  /*2830*/  USEL UR4, URZ, 0x1, UP0 ;  /* 0x00000001ff047887 */ /* 0x000fe40008000000 */
[----:B--2---:R-:W-:-:S04]  /*2840*/  UISETP.GE.AND UP0, UPT, UR35, UR34, UPT ;  /* 0x000000222300728c */ /* 0x004fc8000bf06270 */
[----:B------:R-:W-:-:S05]  /*2850*/  LOP3.LUT R2, R2, UR4, RZ, 0x3c, !PT ;  /* 0x0000000402027c12 */ /* 0x000fca000f8e3cff */
[----:B------:R-:W-:Y:S05]  /*2860*/  BRA.U !UP0, `(.L_x_66) ;  /* 0xfffffff908387547 */ /* 0x000fea000b83ffff */
.L_x_59:
[----:B---34-:R-:W-:Y:S06]  /*2870*/  BAR.SYNC.DEFER_BLOCKING 0x0 ;  /* 0x0000000000007b1d */ /* 0x018fec0000010000 */
[----:B------:R-:W-:Y:S04]  /*2880*/  BSSY.RECONVERGENT B5, `(.L_x_67) ;  /* 0x0000004000057945 */ /* 0x000fe80003800200 */
[----:B------:R-:W-:Y:S05]  /*2890*/  @P3 BRA `(.L_x_68) ;  /* 0x0000000000083947 */ /* 0x000fea0003800000 */
[----:B------:R-:W2:Y:S02]  /*28a0*/  SYNCS.CCTL.IV [UR8+0x30000] ;  /* 0x03000000ff0079b1 */ /* 0x000ea40008000008 */
[----:B--2---:R-:W2:Y:S02]  /*28b0*/  SYNCS.CCTL.IV [UR8+0x30020] ;  /* 0x03002000ff0079b1 */ /* 0x004ea40008000008 */
.L_x_68:
[----:B------:R-:W-:Y:S05]  /*28c0*/  BSYNC.RECONVERGENT B5 ;  /* 0x0000000000057941 */ /* 0x000fea0003800200 */
.L_x_67:
[----:B--2---:R-:W-:Y:S06]  /*28d0*/  BAR.SYNC.DEFER_BLOCKING 0x0 ;  /* 0x0000000000007b1d */ /* 0x004fec0000010000 */
[----:B------:R-:W-:Y:S04]  /*28e0*/  BSSY.RECONVERGENT B5, `(.L_x_69) ;  /* 0x0000004000057945 */ /* 0x000fe80003800200 */
[----:B------:R-:W-:Y:S05]  /*28f0*/  @P3 BRA `(.L_x_70) ;  /* 0x0000000000083947 */ /* 0x000fea0003800000 */
[----:B------:R-:W2:Y:S02]  /*2900*/  SYNCS.CCTL.IV [UR8+0x30008] ;  /* 0x03000800ff0079b1 */ /* 0x000ea40008000008 */
[----:B--2---:R-:W2:Y:S02]  /*2910*/  SYNCS.CCTL.IV [UR8+0x30028] ;  /* 0x03002800ff0079b1 */ /* 0x004ea40008000008 */
.L_x_70:
[----:B------:R-:W-:Y:S05]  /*2920*/  BSYNC.RECONVERGENT B5 ;  /* 0x0000000000057941 */ /* 0x000fea0003800200 */
.L_x_69:
[----:B--2---:R-:W-:Y:S06]  /*2930*/  BAR.SYNC.DEFER_BLOCKING 0x0 ;  /* 0x0000000000007b1d */ /* 0x004fec0000010000 */
[----:B------:R-:W-:Y:S04]  /*2940*/  BSSY.RECONVERGENT B5, `(.L_x_71) ;  /* 0x0000004000057945 */ /* 0x000fe80003800200 */
[----:B------:R-:W-:Y:S05]  /*2950*/  @P3 BRA `(.L_x_72) ;  /* 0x0000000000083947 */ /* 0x000fea0003800000 */
[----:B------:R-:W2:Y:S02]  /*2960*/  SYNCS.CCTL.IV [UR8+0x30010] ;  /* 0x03001000ff0079b1 */ /* 0x000ea40008000008 */
[----:B--2---:R-:W2:Y:S02]  /*2970*/  SYNCS.CCTL.IV [UR8+0x30030] ;  /* 0x03003000ff0079b1 */ /* 0x004ea40008000008 */
.L_x_72:
[----:B------:R-:W-:Y:S05]  /*2980*/  BSYNC.RECONVERGENT B5 ;  /* 0x0000000000057941 */ /* 0x000fea0003800200 */
.L_x_71:
[----:B--2---:R-:W-:Y:S06]  /*2990*/  BAR.SYNC.DEFER_BLOCKING 0x0 ;  /* 0x0000000000007b1d */ /* 0x004fec0000010000 */
[----:B------:R-:W-:Y:S04]  /*29a0*/  BSSY.RECONVERGENT B5, `(.L_x_73) ;  /* 0x0000004000057945 */ /* 0x000fe80003800200 */
[----:B------:R-:W-:Y:S05]  /*29b0*/  @P3 BRA `(.L_x_74) ;  /* 0x0000000000083947 */ /* 0x000fea0003800000 */
[----:B------:R-:W2:Y:S02]  /*29c0*/  SYNCS.CCTL.IV [UR8+0x30018] ;  /* 0x03001800ff0079b1 */ /* 0x000ea40008000008 */
[----:B--2---:R-:W2:Y:S02]  /*29d0*/  SYNCS.CCTL.IV [UR8+0x30038] ;  /* 0x03003800ff0079b1 */ /* 0x004ea40008000008 */
.L_x_74:
[----:B------:R-:W-:Y:S05]  /*29e0*/  BSYNC.RECONVERGENT B5 ;  /* 0x0000000000057941 */ /* 0x000fea0003800200 */
.L_x_73:
[----:B------:R-:W-:Y:S01]  /*29f0*/  USHF.L.U32 UR4, UR9, 0x15, URZ ;  /* 0x0000001509047899 */ /* 0x000fe200080006ff */
[C---:B------:R-:W-:Y:S01]  /*2a00*/  IMAD.SHL.U32 R2, R0.reuse, 0x10, RZ ;  /* 0x0000001000027824 */ /* 0x040fe200078e00ff */
[----:B------:R-:W-:Y:S01]  /*2a10*/  USHF.L.U32 UR9, UR9, 0x3, URZ ;  /* 0x0000000309097899 */ /* 0x000fe200080006ff */
[----:B------:R-:W-:Y:S01]  /*2a20*/  SHF.R.U32.HI R3, RZ, 0x1, R0 ;  /* 0x00000001ff037819 */ /* 0x000fe20000011600 */
[----:B------:R-:W-:Y:S01]  /*2a30*/  ULOP3.LUT UR4, UR4, 0x600000, URZ, 0xc0, !UPT ;  /* 0x0060000004047892 */ /* 0x000fe2000f8ec0ff */
[----:B------:R-:W-:Y:S01]  /*2a40*/  IMAD.SHL.U32 R0, R0, 0x80, RZ ;  /* 0x0000008000007824 */ /* 0x000fe200078e00ff */
[----:B------:R-:W-:Y:S01]  /*2a50*/  ULOP3.LUT UR9, UR9, 0x20, URZ, 0xc0, !UPT ;  /* 0x0000002009097892 */ /* 0x000fe2000f8ec0ff */
[----:B------:R-:W-:Y:S02]  /*2a60*/  LOP3.LUT R2, R2, 0x70, RZ, 0xc0, !PT ;  /* 0x0000007002027812 */ /* 0x000fe400078ec0ff */
[----:B------:R-:W-:Y:S01]  /*2a70*/  ELECT P0, URZ, PT ;  /* 0x0000000000ff782f */ /* 0x000fe20003800000 */
[----:B------:R-:W-:Y:S01]  /*2a80*/  UIADD3 UR4, UPT, UPT, UR9, UR4, UR12 ;  /* 0x0000000409047290 */ /* 0x000fe2000fffe00c */
[----:B------:R-:W-:Y:S01]  /*2a90*/  LOP3.LUT R3, R2, 0x40, R3, 0x78, !PT ;  /* 0x0000004002037812 */ /* 0x000fe200078e7803 */
[----:B------:R-:W-:Y:S01]  /*2aa0*/  UMOV UR10, UR23 ;  /* 0x00000017000a7c82 */ /* 0x000fe20008000000 */
[----:B------:R-:W-:Y:S01]  /*2ab0*/  ISETP.LT.U32.AND P0, PT, R36, 0x20, P0 ;  /* 0x000000202400780c */ /* 0x000fe20000701070 */
[----:B------:R-:W-:Y:S01]  /*2ac0*/  UMOV UR9, UR7 ;  /* 0x0000000700097c82 */ /* 0x000fe20008000000 */
[----:B------:R-:W-:-:S04]  /*2ad0*/  LOP3.LUT R0, R3, 0x3f80, R0, 0xf8, !PT ;  /* 0x00003f8003007812 */ /* 0x000fc800078ef800 */
[----:B-----5:R-:W3:Y:S01]  /*2ae0*/  LDTM.x32 R4, tmem[UR4] ;  /* 0x00000004000479ee */ /* 0x020ee200082c0000 */
[C---:B------:R-:W-:Y:S01]  /*2af0*/  LOP3.LUT R2, R0.reuse, 0x10, RZ, 0x3c, !PT ;  /* 0x0000001000027812 */ /* 0x040fe200078e3cff */
[----:B------:R-:W-:Y:S01]  /*2b00*/  NOP ;  /* 0x0000000000007918 */ /* 0x000fe20000000000 */
[----:B------:R-:W-:-:S04]  /*2b10*/  LOP3.LUT R3, R0, 0x20, RZ, 0x3c, !PT ;  /* 0x0000002000037812 */ /* 0x000fc800078e3cff */
[----:B---3--:R-:W-:Y:S01]  /*2b20*/  VOTEU.ANY UP1, P0 ;  /* 0x0000000000ff7886 */ /* 0x008fe20000020100 */
[----:B------:R-:W-:Y:S01]  /*2b30*/  VOTEU.ANY UP0, P0 ;  /* 0x0000000000ff7886 */ /* 0x000fe20000000100 */
[----:B------:R-:W-:Y:S02]  /*2b40*/  F2FP.BF16.F32.PACK_AB R4, R5, R4 ;  /* 0x000000040504723e */ /* 0x000fe400000010ff */
[----:B------:R-:W-:Y:S02]  /*2b50*/  F2FP.BF16.F32.PACK_AB R5, R7, R6 ;  /* 0x000000060705723e */ /* 0x000fe400000010ff */
[----:B------:R-:W-:Y:S02]  /*2b60*/  F2FP.BF16.F32.PACK_AB R12, R13, R12 ;  /* 0x0000000c0d0c723e */ /* 0x000fe400000010ff */
[----:B------:R-:W-:Y:S02]  /*2b70*/  F2FP.BF16.F32.PACK_AB R6, R9, R8 ;  /* 0x000000080906723e */ /* 0x000fe400000010ff */
[----:B------:R-:W-:-:S02]  /*2b80*/  F2FP.BF16.F32.PACK_AB R7, R11, R10 ;  /* 0x0000000a0b07723e */ /* 0x000fc400000010ff */
[----:B------:R-:W-:Y:S02]  /*2b90*/  F2FP.BF16.F32.PACK_AB R13, R15, R14 ;  /* 0x0000000e0f0d723e */ /* 0x000fe400000010ff */
[----:B------:R-:W-:Y:S01]  /*2ba0*/  F2FP.BF16.F32.PACK_AB R20, R21, R20 ;  /* 0x000000141514723e */ /* 0x000fe200000010ff */
[----:B--2---:R2:W-:Y:S01]  /*2bb0*/  STS.128 [R0+UR8], R4 ;  /* 0x0000000400007988 */ /* 0x0045e20008000c08 */
[----:B------:R-:W-:Y:S02]  /*2bc0*/  F2FP.BF16.F32.PACK_AB R14, R17, R16 ;  /* 0x00000010110e723e */ /* 0x000fe400000010ff */
[----:B------:R-:W-:Y:S02]  /*2bd0*/  F2FP.BF16.F32.PACK_AB R15, R19, R18 ;  /* 0x00000012130f723e */ /* 0x000fe400000010ff */
[----:B------:R-:W-:Y:S02]  /*2be0*/  F2FP.BF16.F32.PACK_AB R21, R23, R22 ;  /* 0x000000161715723e */ /* 0x000fe400000010ff */
[----:B------:R-:W-:Y:S01]  /*2bf0*/  F2FP.BF16.F32.PACK_AB R28, R29, R28 ;  /* 0x0000001c1d1c723e */ /* 0x000fe200000010ff */
[----:B------:R2:W-:Y:S01]  /*2c00*/  STS.128 [R2+UR8], R12 ;  /* 0x0000000c02007988 */ /* 0x0005e20008000c08 */
[----:B------:R-:W-:-:S02]  /*2c10*/  F2FP.BF16.F32.PACK_AB R22, R25, R24 ;  /* 0x000000181916723e */ /* 0x000fc400000010ff */
[----:B------:R-:W-:Y:S02]  /*2c20*/  F2FP.BF16.F32.PACK_AB R23, R27, R26 ;  /* 0x0000001a1b17723e */ /* 0x000fe400000010ff */
[----:B------:R-:W-:Y:S02]  /*2c30*/  F2FP.BF16.F32.PACK_AB R29, R31, R30 ;  /* 0x0000001e1f1d723e */ /* 0x000fe400000010ff */
[----:B------:R-:W-:Y:S01]  /*2c40*/  F2FP.BF16.F32.PACK_AB R30, R33, R32 ;  /* 0x00000020211e723e */ /* 0x000fe200000010ff */
[----:B------:R2:W-:Y:S01]  /*2c50*/  STS.128 [R3+UR8], R20 ;  /* 0x0000001403007988 */ /* 0x0005e20008000c08 */
[----:B------:R-:W-:Y:S02]  /*2c60*/  F2FP.BF16.F32.PACK_AB R31, R35, R34 ;  /* 0x00000022231f723e */ /* 0x000fe400000010ff */
[----:B------:R-:W-:-:S05]  /*2c70*/  LOP3.LUT R8, R0, 0x30, RZ, 0x3c, !PT ;  /* 0x0000003000087812 */ /* 0x000fca00078e3cff */
[----:B------:R2:W-:Y:S01]  /*2c80*/  STS.128 [R8+UR8], R28 ;  /* 0x0000001c08007988 */ /* 0x0005e20008000c08 */
[----:B------:R3:W-:Y:S06]  /*2c90*/  MEMBAR.ALL.CTA ;  /* 0x0000000000007992 */ /* 0x0007ec0000008000 */
[----:B---3--:R-:W3:Y:S02]  /*2ca0*/  FENCE.VIEW.ASYNC.S ;  /* 0x00000000000073c6 */ /* 0x008ee40000000000 */
[----:B---3--:R-:W-:Y:S06]  /*2cb0*/  BAR.SYNC.DEFER_BLOCKING 0x0 ;  /* 0x0000000000007b1d */ /* 0x008fec0000010000 */
[----:B------:R2:W-:Y:S01]  /*2cc0*/  @UP1 UTMASTG.2D [UR8], [UR14] ;  /* 0x000000080e0013b5 */ /* 0x0005e20008008000 */
[----:B------:R0:W-:Y:S01]  /*2cd0*/  UTMACMDFLUSH ;  /* 0x00000000000079b7 */ /* 0x0001e20000000000 */
[----:B------:R-:W-:-:S04]  /*2ce0*/  DEPBAR.LE SB0, 0x0 ;  /* 0x000080000000791a */ /* 0x000fc80000000000 */
[----:B------:R-:W-:Y:S08]  /*2cf0*/  BAR.SYNC.DEFER_BLOCKING 0x0 ;  /* 0x0000000000007b1d */ /* 0x000ff00000010000 */
[----:B------:R-:W-:Y:S06]  /*2d00*/  BAR.SYNC.DEFER_BLOCKING 0x0 ;  /* 0x0000000000007b1d */ /* 0x000fec0000010000 */
[----:B--2---:R-:W-:Y:S05]  /*2d10*/  @P2 BRA `(.L_x_75) ;  /* 0x0000000000a02947 */ /* 0x004fea0003800000 */
[----:B------:R-:W2:Y:S01]  /*2d20*/  S2UR UR5, SR_CgaCtaId ;  /* 0x00000000000579c3 */ /* 0x000ea20000008800 */
[----:B------:R-:W-:Y:S01]  /*2d30*/  NOP ;  /* 0x0000000000007918 */ /* 0x000fe20000000000 */
[----:B------:R-:W-:Y:S01]  /*2d40*/  UMOV UR4, 0x50 ;  /* 0x0000005000047882 */ /* 0x000fe20000000000 */
[----:B------:R-:W-:Y:S02]  /*2d50*/  IMAD.U32 R0, RZ, RZ, UR12 ;  /* 0x0000000cff007e24 */ /* 0x000fe4000f8e00ff */
[----:B------:R-:W-:Y:S02]  /*2d60*/  IMAD.MOV.U32 R3, RZ, RZ, 0x3 ;  /* 0x00000003ff037424 */ /* 0x000fe400078e00ff */
[----:B------:R-:W-:Y:S01]  /*2d70*/  IMAD.MOV.U32 R7, RZ, RZ, 0x1 ;  /* 0x00000001ff077424 */ /* 0x000fe200078e00ff */
[----:B------:R-:W-:-:S04]  /*2d80*/  LOP3.LUT R0, R0, 0xffff, RZ, 0xc0, !PT ;  /* 0x0000ffff00007812 */ /* 0x000fc800078ec0ff */
[----:B------:R-:W-:-:S05]  /*2d90*/  SHF.R.U32.HI R0, RZ, 0x5, R0 ;  /* 0x00000005ff007819 */ /* 0x000fca0000011600 */
[----:B------:R-:W-:Y:S01]  /*2da0*/  VIADD R2, R0, 0x10 ;  /* 0x0000001000027836 */ /* 0x000fe20000000000 */
[----:B------:R-:W-:Y:S01]  /*2db0*/  SHF.L.U32 R0, R3, R0, RZ ;  /* 0x0000000003007219 */ /* 0x000fe200000006ff */
[----:B--2---:R-:W-:-:S03]  /*2dc0*/  ULEA UR6, UR5, UR4, 0x18 ;  /* 0x0000000405067291 */ /* 0x004fc6000f8ec0ff */
[----:B------:R-:W-:-:S04]  /*2dd0*/  SHF.L.U32 R3, R7, R2, RZ ;  /* 0x0000000207037219 */ /* 0x000fc800000006ff */
[----:B------:R-:W-:Y:S02]  /*2de0*/  LOP3.LUT R0, R3, R0, RZ, 0xfc, !PT ;  /* 0x0000000003007212 */ /* 0x000fe400078efcff */
[----:B------:R-:W2:Y:S02]  /*2df0*/  LDS R5, [UR6] ;  /* 0x00000006ff057984 */ /* 0x000ea40008000800 */
[C---:B------:R-:W-:Y:S02]  /*2e00*/  LOP3.LUT R2, R0.reuse, 0xffff, RZ, 0xc0, !PT ;  /* 0x0000ffff00027812 */ /* 0x040fe400078ec0ff */
[----:B--2---:R-:W-:-:S04]  /*2e10*/  LOP3.LUT R3, R0, 0xffff, R5, 0x80, !PT ;  /* 0x0000ffff00037812 */ /* 0x004fc800078e8005 */
[----:B------:R-:W-:-:S13]  /*2e20*/  ISETP.NE.AND P0, PT, R3, R2, PT ;  /* 0x000000020300720c */ /* 0x000fda0003f05270 */
[----:B------:R-:W-:Y:S05]  /*2e30*/  @P0 BRA `(.L_x_76) ;  /* 0x0000000000500947 */ /* 0x000fea0003800000 */
[----:B------:R-:W-:Y:S02]  /*2e40*/  SHF.R.U32.HI R5, RZ, 0x10, R5 ;  /* 0x00000010ff057819 */ /* 0x000fe40000011605 */
[----:B------:R-:W-:-:S04]  /*2e50*/  SHF.R.U32.HI R2, RZ, 0x10, R0 ;  /* 0x00000010ff027819 */ /* 0x000fc80000011600 */
[----:B------:R-:W-:-:S04]  /*2e60*/  LOP3.LUT R5, R5, R2, RZ, 0xc0, !PT ;  /* 0x0000000205057212 */ /* 0x000fc800078ec0ff */
[----:B------:R-:W-:-:S13]  /*2e70*/  ISETP.NE.AND P0, PT, R5, R2, PT ;  /* 0x000000020500720c */ /* 0x000fda0003f05270 */
[----:B------:R-:W-:Y:S05]  /*2e80*/  @P0 BRA `(.L_x_77) ;  /* 0x0000000000300947 */ /* 0x000fea0003800000 */
[----:B------:R-:W-:Y:S01]  /*2e90*/  R2UR UR4, R0 ;  /* 0x00000000000472ca */ /* 0x000fe200000e0000 */
[----:B------:R-:W-:Y:S01]  /*2ea0*/  VOTEU.ANY UR5, UPT, PT ;  /* 0x0000000000057886 */ /* 0x000fe200038e0100 */
[----:B------:R-:W2:Y:S01]  /*2eb0*/  S2R R0, SR_LANEID ;  /* 0x0000000000007919 */ /* 0x000ea20000000000 */
[----:B------:R-:W-:-:S10]  /*2ec0*/  UFLO.U32 UR5, UR5 ;  /* 0x00000005000572bd */ /* 0x000fd400080e0000 */
[----:B------:R-:W-:-:S06]  /*2ed0*/  ULOP3.LUT UR4, URZ, UR4, URZ, 0x33, !UPT ;  /* 0x00000004ff047292 */ /* 0x000fcc000f8e33ff */
[----:B------:R-:W-:-:S04]  /*2ee0*/  IMAD.U32 R2, RZ, RZ, UR4 ;  /* 0x00000004ff027e24 */ /* 0x000fc8000f8e00ff */
[----:B------:R-:W3:Y:S02]  /*2ef0*/  REDUX UR7, R2 ;  /* 0x00000000020773c4 */ /* 0x000ee40000000000 */
[----:B------:R4:W-:Y:S01]  /*2f00*/  UTCATOMSWS.AND URZ, UR4 ;  /* 0x0000000400ff79e3 */ /* 0x0009e20008000000 */
[----:B--2---:R-:W-:Y:S01]  /*2f10*/  ISETP.EQ.U32.AND P0, PT, R0, UR5, PT ;  /* 0x0000000500007c0c */ /* 0x004fe2000bf02070 */
[----:B---3--:R-:W-:-:S12]  /*2f20*/  IMAD.U32 R0, RZ, RZ, UR7 ;  /* 0x00000007ff007e24 */ /* 0x008fd8000f8e00ff */
[----:B------:R4:W-:Y:S01]  /*2f30*/  @P0 ATOMS.AND RZ, [UR6], R0 ;  /* 0x00000000ffff098c */ /* 0x0009e2000a800006 */
[----:B------:R-:W-:Y:S05]  /*2f40*/  BRA `(.L_x_75) ;  /* 0x0000000000147947 */ /* 0x000fea0003800000 */
.L_x_77:
[----:B------:R-:W-:-:S07]  /*2f50*/  MOV R2, 0x2f70 ;  /* 0x00002f7000027802 */ /* 0x000fce0000000f00 */
[----:B-1----:R-:W-:Y:S05]  /*2f60*/  CALL.REL.NOINC `($__internal_0_$__cuda_sm10x_tcgen05_guardrail_trap_col_being_dealloced_not_returned_by_alloc) ;  /* 0x0000000000447944 */ /* 0x002fea0003c00000 */
[----:B------:R-:W-:Y:S05]  /*2f70*/  BRA `(.L_x_75) ;  /* 0x0000000000087947 */ /* 0x000fea0003800000 */
.L_x_76:
[----:B------:R-:W-:-:S07]  /*2f80*/  MOV R2, 0x2fa0 ;  /* 0x00002fa000027802 */ /* 0x000fce0000000f00 */
[----:B-1----:R-:W-:Y:S05]  /*2f90*/  CALL.REL.NOINC `($__internal_2_$__cuda_sm10x_tcgen05_guardrail_trap_unallocated_columns_being_dealloced) ;  /* 0x0000000000507944 */ /* 0x002fea0003c00000 */
.L_x_75:
[----:B------:R-:W-:Y:S01]  /*2fa0*/  NOP ;  /* 0x0000000000007918 */ /* 0x000fe20000000000 */
[----:B----4-:R-:W-:Y:S05]  /*2fb0*/  EXIT ;  /* 0x000000000000794d */ /* 0x010fea0003800000 */
.L_x_60:
[----:B------:R-:W2:Y:S02]  /*2fc0*/  SYNCS.PHASECHK.TRANS64.TRYWAIT P0, [UR8+0x30000], RZ ;  /* 0x030000ffff0075a7 */ /* 0x000ea40008001108 */
[----:B--2---:R-:W-:Y:S05]  /*2fd0*/  @!P0 BRA `(.L_x_60) ;  /* 0xfffffffc00f88947 */ /* 0x004fea000383ffff */
[----:B------:R-:W-:Y:S05]  /*2fe0*/  BRA `(.L_x_78) ;  /* 0xffffffec00487947 */ /* 0x000fea000383ffff */
.L_x_62:
[----:B------:R-:W2:Y:S02]  /*2ff0*/  SYNCS.PHASECHK.TRANS64.TRYWAIT P1, [UR8+0x30020], RZ ;  /* 0x030020ffff0075a7 */ /* 0x000ea40008021108 */
[----:B--2---:R-:W-:Y:S05]  /*3000*/  @!P1 BRA `(.L_x_62) ;  /* 0xfffffffc00f89947 */ /* 0x004fea000383ffff */
[----:B------:R-:W-:Y:S05]  /*3010*/  BRA `(.L_x_79) ;  /* 0xfffffff000387947 */ /* 0x000fea000383ffff */
.L_x_63:
[----:B------:R-:W3:Y:S02]  /*3020*/  SYNCS.PHASECHK.TRANS64.TRYWAIT P0, [UR42+0x30000], R3 ;  /* 0x03000003ff0075a7 */ /* 0x000ee4000800112a */
[----:B---3--:R-:W-:Y:S05]  /*3030*/  @!P0 BRA `(.L_x_63) ;  /* 0xfffffffc00f88947 */ /* 0x008fea000383ffff */
[----:B------:R-:W-:Y:S05]  /*3040*/  BRA `(.L_x_80) ;  /* 0xfffffff000c47947 */ /* 0x000fea000383ffff */
.L_x_65:
[----:B------:R-:W3:Y:S02]  /*3050*/  SYNCS.PHASECHK.TRANS64.TRYWAIT P0, [UR42+0x30020], R3 ;  /* 0x03002003ff0075a7 */ /* 0x000ee4000800112a */
[----:B---3--:R-:W-:Y:S05]  /*3060*/  @!P0 BRA `(.L_x_65) ;  /* 0xfffffffc00f88947 */ /* 0x008fea000383ffff */
[----:B------:R-:W-:Y:S05]  /*3070*/  BRA `(.L_x_81) ;  /* 0xfffffff400dc7947 */ /* 0x000fea000383ffff */
        .weak           $__internal_0_$__cuda_sm10x_tcgen05_guardrail_trap_col_being_dealloced_not_returned_by_alloc
        .type           $__internal_0_$__cuda_sm10x_tcgen05_guardrail_trap_col_being_dealloced_not_returned_by_alloc,@function
        .size           $__internal_0_$__cuda_sm10x_tcgen05_guardrail_trap_col_being_dealloced_not_returned_by_alloc,($__internal_1_$__cuda_sm10x_tcgen05_guardrail_trap_phase_invalid_during_alloc - $__internal_0_$__cuda_sm10x_tcgen05_guardrail_trap_col_being_dealloced_not_returned_by_alloc)
$__internal_0_$__cuda_sm10x_tcgen05_guardrail_trap_col_being_dealloced_not_returned_by_alloc:
[----:B------:R-:W-:Y:S05]  /*3080*/  BPT.TRAP 0x1 ;  /* 0x000000040000795c */ /* 0x000fea0000300000 */
[----:B------:R-:W-:-:S04]  /*3090*/  IMAD.MOV.U32 R3, RZ, RZ, 0x0 ;  /* 0x00000000ff037424 */ /* 0x000fc800078e00ff */
[----:B------:R-:W-:Y:S05]  /*30a0*/  RET.REL.NODEC R2 `(gluon_tcgen05) ;  /* 0xffffffcc02d47950 */ /* 0x000fea0003c3ffff */
        .weak           $__internal_1_$__cuda_sm10x_tcgen05_guardrail_trap_phase_invalid_during_alloc
        .type           $__internal_1_$__cuda_sm10x_tcgen05_guardrail_trap_phase_invalid_during_alloc,@function
        .size           $__internal_1_$__cuda_sm10x_tcgen05_guardrail_trap_phase_invalid_during_alloc,($__internal_2_$__cuda_sm10x_tcgen05_guardrail_trap_unallocated_columns_being_dealloced - $__internal_1_$__cuda_sm10x_tcgen05_guardrail_trap_phase_invalid_during_alloc)
$__internal_1_$__cuda_sm10x_tcgen05_guardrail_trap_phase_invalid_during_alloc:
[----:B------:R-:W-:Y:S05]  /*30b0*/  BPT.TRAP 0x1 ;  /* 0x000000040000795c */ /* 0x000fea0000300000 */
[----:B------:R-:W-:-:S04]  /*30c0*/  IMAD.MOV.U32 R3, RZ, RZ, 0x0 ;  /* 0x00000000ff037424 */ /* 0x000fc800078e00ff */
[----:B------:R-:W-:Y:S05]  /*30d0*/  RET.REL.NODEC R2 `(gluon_tcgen05) ;  /* 0xffffffcc02c87950 */ /* 0x000fea0003c3ffff */
        .weak           $__internal_2_$__cuda_sm10x_tcgen05_guardrail_trap_unallocated_columns_being_dealloced
        .type           $__internal_2_$__cuda_sm10x_tcgen05_guardrail_trap_unallocated_columns_being_dealloced,@function
        .size           $__internal_2_$__cuda_sm10x_tcgen05_guardrail_trap_unallocated_columns_being_dealloced,(.L_x_85 - $__internal_2_$__cuda_sm10x_tcgen05_guardrail_trap_unallocated_columns_being_dealloced)
$__internal_2_$__cuda_sm10x_tcgen05_guardrail_trap_unallocated_columns_being_dealloced:
[----:B------:R-:W-:Y:S05]  /*30e0*/  BPT.TRAP 0x1 ;  /* 0x000000040000795c */ /* 0x000fea0000300000 */
[----:B------:R-:W-:-:S04]  /*30f0*/  IMAD.MOV.U32 R3, RZ, RZ, 0x0 ;  /* 0x00000000ff037424 */ /* 0x000fc800078e00ff */
[----:B------:R-:W-:Y:S05]  /*3100*/  RET.REL.NODEC R2 `(gluon_tcgen05) ;  /* 0xffffffcc02bc7950 */ /* 0x000fea0003c3ffff */
.L_x_82:
[----:B------:R-:W-:-:S00]  /*3110*/  BRA `(.L_x_82) ;  /* 0xfffffffc00fc7947 */ /* 0x000fc0000383ffff */
[----:B------:R-:W-:-:S00]  /*3120*/  NOP ;  /* 0x0000000000007918 */ /* 0x000fc00000000000 */
        /* <DEDUP_REMOVED lines=13> */
.L_x_85:


//--------------------- .nv.shared.gluon_tcgen05  --------------------------
	.section	.nv.shared.gluon_tcgen05,"aw",@nobits
	.sectionflags	@""
	.align	16
	.zero		1024


//--------------------- .nv.shared.reserved.0     --------------------------
	.section	.nv.shared.reserved.0,"aw",@nobits
	.align	8
	.weak		__nv_reservedSMEM_offset_0_alias
	.size		__nv_reservedSMEM_offset_0_alias, 0, 64
	.other		__nv_reservedSMEM_offset_0_alias,@"STO_CUDA_RESERVED_SHARED STV_DEFAULT"
__nv_reservedSMEM_offset_0_alias:
	.zero		0
.nv.shared.reserved.0:
	.zero		64
	.weak		__nv_reservedSMEM_allocation_phase
	.type		__nv_reservedSMEM_allocation_phase,@object
	.size		__nv_reservedSMEM_allocation_phase,(.L_0 - __nv_reservedSMEM_allocation_phase)
__nv_reservedSMEM_allocation_phase:
	.zero		1
.L_0:
	.zero		7
	.weak		__nv_reservedSMEM_devtool_atexit_pc
	.type		__nv_reservedSMEM_devtool_atexit_pc,@object
	.size		__nv_reservedSMEM_devtool_atexit_pc,(__nv_reservedSMEM_allocation_mask - __nv_reservedSMEM_devtool_atexit_pc)
__nv_reservedSMEM_devtool_atexit_pc:
	.zero		8
	.weak		__nv_reservedSMEM_allocation_mask
	.type		__nv_reservedSMEM_allocation_mask,@object
	.size		__nv_reservedSMEM_allocation_mask,(.L_2 - __nv_reservedSMEM_allocation_mask)
__nv_reservedSMEM_allocation_mask:
	.zero		4
.L_2:


//--------------------- .nv.constant0.gluon_tcgen05 --------------------------
	.section	.nv.constant0.gluon_tcgen05,"a",@progbits
	.sectionflags	@""
	.align	4
.nv.constant0.gluon_tcgen05:
	.zero		976


//--------------------- SYMBOLS --------------------------

	.type		.nv.reservedSmem.offset0,@object
	.size		.nv.reservedSmem.offset0,0x4
	.type		.nv.reservedSmem.cap,@object
	.size		.nv.reservedSmem.cap,0x4
